	.target	sm_100a

	.elftype	@"ET_EXEC"


//--------------------- .note.nv.tkinfo           --------------------------
	.section	.note.nv.tkinfo,"",@"SHT_NOTE"
	.sectionflags	@"SHF_NOTE_NV_TKINFO"
	.tkinfo
        /*0018*/ 	.word	0x00000002
        /*0030*/ 	.string	""
        /*0030*/ 	.string	"ptxas"
        /*0030*/ 	.string	"Cuda compilation tools, release 13.0, V13.0.88"
        /*0030*/ 	.string	"Build cuda_13.0.r13.0/compiler.36424714_0"
        /*0030*/ 	.string	"-arch sm_100a -m 64 "



//--------------------- .note.nv.cuinfo           --------------------------
	.section	.note.nv.cuinfo,"",@"SHT_NOTE"
	.sectionflags	@"SHF_NOTE_NV_CUINFO"
        /*0018*/ 	.short	0x0002
        /*001a*/ 	.short	0x0064
        /*001c*/ 	.short	0x0082
	.zero		2


//--------------------- .nv.info                  --------------------------
	.section	.nv.info,"",@"SHT_CUDA_INFO"
	.align	4


	//----- nvinfo : EIATTR_REGCOUNT
	.align		4
        /*0000*/ 	.byte	0x04, 0x2f
        /*0002*/ 	.short	(.L_19 - .L_18)
	.align		4
.L_18:
        /*0004*/ 	.word	index@(_ZN7cutlass13device_kernelINS_4gemm6kernel13GemmUniversalIN4cute5tupleIJiiiiEEENS1_10collective13CollectiveMmaINS1_35MainloopSm100TmaUmmaWarpSpecializedILi4ELi2ELi4ENS5_IJNS4_1CILi1EEESB_SB_EEEEENS5_IJNSA_ILi128EEENSA_ILi64EEESF_EEENS_10tfloat32_tENS5_IJlSB_lEEESH_SI_NS4_8TiledMMAINS4_8MMA_AtomIJNS4_17SM100_MMA_TF32_SSISH_SH_fLi128ELi64ELNS4_4UMMA5MajorE0ELSN_0ELNSM_7ScaleInE0ELSO_0EEEEEENS4_6LayoutISC_NS5_IJNSA_ILi0EEESS_SS_EEEEENS5_IJNS4_10UnderscoreESV_SV_EEEEENS4_13SM90_TMA_LOADENS4_14ComposedLayoutINS4_7SwizzleILi3ELi4ELi3EEENS4_18smem_ptr_flag_bitsILi32EEENSR_INS5_IJNSA_ILi8EEENSA_ILi32EEEEEENS5_IJS15_SB_EEEEEEEvNS4_8identityESY_S19_vS1A_EENS_8epilogue10collective18CollectiveEpilogueINS1C_23Sm100TmaWarpSpecializedILi4ELi2ELi16ELb1ELb0EEEJSG_NS5_IJNSR_ISE_SB_EENSR_INSA_ILi16EEESB_EEEEESH_SI_SH_SI_NS1C_6fusion15FusionCallbacksIS1G_NS1L_17LinearCombinationISH_fSH_fLNS_15FloatRoundStyleE2EEESG_S1K_JEEENS4_5SM1004TMEM4LOAD26SM100_TMEM_LOAD_32dp32b16xESY_NSZ_INS10_ILi2ELi4ELi3EEES13_NSR_INS5_IJS14_S1I_EEENS5_IJS1I_SB_EEEEEEENS4_39AutoVectorizingCopyWithAssumedAlignmentILi128EEENS4_14SM90_TMA_STOREES1Z_S21_S21_EEEvvEEEEvNT_6ParamsE)
        /*0008*/ 	.word	0x00000060


	//----- nvinfo : EIATTR_FRAME_SIZE
	.align		4
.L_19:
        /*000c*/ 	.byte	0x04, 0x11
        /*000e*/ 	.short	(.L_21 - .L_20)
	.align		4
.L_20:
        /*0010*/ 	.word	index@($__internal_2_$__cuda_sm10x_tcgen05_guardrail_trap_unallocated_columns_being_dealloced)
        /*0014*/ 	.word	0x00000000


	//----- nvinfo : EIATTR_FRAME_SIZE
	.align		4
.L_21:
        /*0018*/ 	.byte	0x04, 0x11
        /*001a*/ 	.short	(.L_23 - .L_22)
	.align		4
.L_22:
        /*001c*/ 	.word	index@($__internal_1_$__cuda_sm10x_tcgen05_guardrail_trap_phase_invalid_during_alloc)
        /*0020*/ 	.word	0x00000000


	//----- nvinfo : EIATTR_FRAME_SIZE
	.align		4
.L_23:
        /*0024*/ 	.byte	0x04, 0x11
        /*0026*/ 	.short	(.L_25 - .L_24)
	.align		4
.L_24:
        /*0028*/ 	.word	index@($__internal_0_$__cuda_sm10x_tcgen05_guardrail_trap_col_being_dealloced_not_returned_by_alloc)
        /*002c*/ 	.word	0x00000000


	//----- nvinfo : EIATTR_FRAME_SIZE
	.align		4
.L_25:
        /*0030*/ 	.byte	0x04, 0x11
        /*0032*/ 	.short	(.L_27 - .L_26)
	.align		4
.L_26:
        /*0034*/ 	.word	index@(_ZN7cutlass13device_kernelINS_4gemm6kernel13GemmUniversalIN4cute5tupleIJiiiiEEENS1_10collective13CollectiveMmaINS1_35MainloopSm100TmaUmmaWarpSpecializedILi4ELi2ELi4ENS5_IJNS4_1CILi1EEESB_SB_EEEEENS5_IJNSA_ILi128EEENSA_ILi64EEESF_EEENS_10tfloat32_tENS5_IJlSB_lEEESH_SI_NS4_8TiledMMAINS4_8MMA_AtomIJNS4_17SM100_MMA_TF32_SSISH_SH_fLi128ELi64ELNS4_4UMMA5MajorE0ELSN_0ELNSM_7ScaleInE0ELSO_0EEEEEENS4_6LayoutISC_NS5_IJNSA_ILi0EEESS_SS_EEEEENS5_IJNS4_10UnderscoreESV_SV_EEEEENS4_13SM90_TMA_LOADENS4_14ComposedLayoutINS4_7SwizzleILi3ELi4ELi3EEENS4_18smem_ptr_flag_bitsILi32EEENSR_INS5_IJNSA_ILi8EEENSA_ILi32EEEEEENS5_IJS15_SB_EEEEEEEvNS4_8identityESY_S19_vS1A_EENS_8epilogue10collective18CollectiveEpilogueINS1C_23Sm100TmaWarpSpecializedILi4ELi2ELi16ELb1ELb0EEEJSG_NS5_IJNSR_ISE_SB_EENSR_INSA_ILi16EEESB_EEEEESH_SI_SH_SI_NS1C_6fusion15FusionCallbacksIS1G_NS1L_17LinearCombinationISH_fSH_fLNS_15FloatRoundStyleE2EEESG_S1K_JEEENS4_5SM1004TMEM4LOAD26SM100_TMEM_LOAD_32dp32b16xESY_NSZ_INS10_ILi2ELi4ELi3EEES13_NSR_INS5_IJS14_S1I_EEENS5_IJS1I_SB_EEEEEEENS4_39AutoVectorizingCopyWithAssumedAlignmentILi128EEENS4_14SM90_TMA_STOREES1Z_S21_S21_EEEvvEEEEvNT_6ParamsE)
        /*0038*/ 	.word	0x00000000


	//----- nvinfo : EIATTR_MIN_STACK_SIZE
	.align		4
.L_27:
        /*003c*/ 	.byte	0x04, 0x12
        /*003e*/ 	.short	(.L_29 - .L_28)
	.align		4
.L_28:
        /*0040*/ 	.word	index@(_ZN7cutlass13device_kernelINS_4gemm6kernel13GemmUniversalIN4cute5tupleIJiiiiEEENS1_10collective13CollectiveMmaINS1_35MainloopSm100TmaUmmaWarpSpecializedILi4ELi2ELi4ENS5_IJNS4_1CILi1EEESB_SB_EEEEENS5_IJNSA_ILi128EEENSA_ILi64EEESF_EEENS_10tfloat32_tENS5_IJlSB_lEEESH_SI_NS4_8TiledMMAINS4_8MMA_AtomIJNS4_17SM100_MMA_TF32_SSISH_SH_fLi128ELi64ELNS4_4UMMA5MajorE0ELSN_0ELNSM_7ScaleInE0ELSO_0EEEEEENS4_6LayoutISC_NS5_IJNSA_ILi0EEESS_SS_EEEEENS5_IJNS4_10UnderscoreESV_SV_EEEEENS4_13SM90_TMA_LOADENS4_14ComposedLayoutINS4_7SwizzleILi3ELi4ELi3EEENS4_18smem_ptr_flag_bitsILi32EEENSR_INS5_IJNSA_ILi8EEENSA_ILi32EEEEEENS5_IJS15_SB_EEEEEEEvNS4_8identityESY_S19_vS1A_EENS_8epilogue10collective18CollectiveEpilogueINS1C_23Sm100TmaWarpSpecializedILi4ELi2ELi16ELb1ELb0EEEJSG_NS5_IJNSR_ISE_SB_EENSR_INSA_ILi16EEESB_EEEEESH_SI_SH_SI_NS1C_6fusion15FusionCallbacksIS1G_NS1L_17LinearCombinationISH_fSH_fLNS_15FloatRoundStyleE2EEESG_S1K_JEEENS4_5SM1004TMEM4LOAD26SM100_TMEM_LOAD_32dp32b16xESY_NSZ_INS10_ILi2ELi4ELi3EEES13_NSR_INS5_IJS14_S1I_EEENS5_IJS1I_SB_EEEEEEENS4_39AutoVectorizingCopyWithAssumedAlignmentILi128EEENS4_14SM90_TMA_STOREES1Z_S21_S21_EEEvvEEEEvNT_6ParamsE)
        /*0044*/ 	.word	0x00000000
.L_29:


//--------------------- .nv.compat                --------------------------
	.section	.nv.compat,"",@"SHT_CUDA_COMPAT_INFO"
	.align	4
        /*0000*/ 	.byte	0x02, 0x09, 0x01, 0x00, 0x02, 0x02, 0x02, 0x00, 0x02, 0x05, 0x05, 0x00, 0x03, 0x07, 0x01, 0x01
        /*0010*/ 	.byte	0x02, 0x03, 0x01, 0x00, 0x02, 0x06, 0x01, 0x00, 0x04, 0x0b, 0x08, 0x00, 0x09, 0x00, 0x00, 0x00
        /*0020*/ 	.byte	0x00, 0x00, 0x00, 0x00


//--------------------- .nv.info._ZN7cutlass13device_kernelINS_4gemm6kernel13GemmUniversalIN4cute5tupleIJiiiiEEENS1_10collective13CollectiveMmaINS1_35MainloopSm100TmaUmmaWarpSpecializedILi4ELi2ELi4ENS5_IJNS4_1CILi1EEESB_SB_EEEEENS5_IJNSA_ILi128EEENSA_ILi64EEESF_EEENS_10tfloat32_tENS5_IJlSB_lEEESH_SI_NS4_8TiledMMAINS4_8MMA_AtomIJNS4_17SM100_MMA_TF32_SSISH_SH_fLi128ELi64ELNS4_4UMMA5MajorE0ELSN_0ELNSM_7ScaleInE0ELSO_0EEEEEENS4_6LayoutISC_NS5_IJNSA_ILi0EEESS_SS_EEEEENS5_IJNS4_10UnderscoreESV_SV_EEEEENS4_13SM90_TMA_LOADENS4_14ComposedLayoutINS4_7SwizzleILi3ELi4ELi3EEENS4_18smem_ptr_flag_bitsILi32EEENSR_INS5_IJNSA_ILi8EEENSA_ILi32EEEEEENS5_IJS15_SB_EEEEEEEvNS4_8identityESY_S19_vS1A_EENS_8epilogue10collective18CollectiveEpilogueINS1C_23Sm100TmaWarpSpecializedILi4ELi2ELi16ELb1ELb0EEEJSG_NS5_IJNSR_ISE_SB_EENSR_INSA_ILi16EEESB_EEEEESH_SI_SH_SI_NS1C_6fusion15FusionCallbacksIS1G_NS1L_17LinearCombinationISH_fSH_fLNS_15FloatRoundStyleE2EEESG_S1K_JEEENS4_5SM1004TMEM4LOAD26SM100_TMEM_LOAD_32dp32b16xESY_NSZ_INS10_ILi2ELi4ELi3EEES13_NSR_INS5_IJS14_S1I_EEENS5_IJS1I_SB_EEEEEEENS4_39AutoVectorizingCopyWithAssumedAlignmentILi128EEENS4_14SM90_TMA_STOREES1Z_S21_S21_EEEvvEEEEvNT_6ParamsE --------------------------
	.section	.nv.info._ZN7cutlass13device_kernelINS_4gemm6kernel13GemmUniversalIN4cute5tupleIJiiiiEEENS1_10collective13CollectiveMmaINS1_35MainloopSm100TmaUmmaWarpSpecializedILi4ELi2ELi4ENS5_IJNS4_1CILi1EEESB_SB_EEEEENS5_IJNSA_ILi128EEENSA_ILi64EEESF_EEENS_10tfloat32_tENS5_IJlSB_lEEESH_SI_NS4_8TiledMMAINS4_8MMA_AtomIJNS4_17SM100_MMA_TF32_SSISH_SH_fLi128ELi64ELNS4_4UMMA5MajorE0ELSN_0ELNSM_7ScaleInE0ELSO_0EEEEEENS4_6LayoutISC_NS5_IJNSA_ILi0EEESS_SS_EEEEENS5_IJNS4_10UnderscoreESV_SV_EEEEENS4_13SM90_TMA_LOADENS4_14ComposedLayoutINS4_7SwizzleILi3ELi4ELi3EEENS4_18smem_ptr_flag_bitsILi32EEENSR_INS5_IJNSA_ILi8EEENSA_ILi32EEEEEENS5_IJS15_SB_EEEEEEEvNS4_8identityESY_S19_vS1A_EENS_8epilogue10collective18CollectiveEpilogueINS1C_23Sm100TmaWarpSpecializedILi4ELi2ELi16ELb1ELb0EEEJSG_NS5_IJNSR_ISE_SB_EENSR_INSA_ILi16EEESB_EEEEESH_SI_SH_SI_NS1C_6fusion15FusionCallbacksIS1G_NS1L_17LinearCombinationISH_fSH_fLNS_15FloatRoundStyleE2EEESG_S1K_JEEENS4_5SM1004TMEM4LOAD26SM100_TMEM_LOAD_32dp32b16xESY_NSZ_INS10_ILi2ELi4ELi3EEES13_NSR_INS5_IJS14_S1I_EEENS5_IJS1I_SB_EEEEEEENS4_39AutoVectorizingCopyWithAssumedAlignmentILi128EEENS4_14SM90_TMA_STOREES1Z_S21_S21_EEEvvEEEEvNT_6ParamsE,"",@"SHT_CUDA_INFO"
	.sectionflags	@""
	.align	4


	//----- nvinfo : EIATTR_CUDA_API_VERSION
	.align		4
        /*0000*/ 	.byte	0x04, 0x37
        /*0002*/ 	.short	(.L_31 - .L_30)
.L_30:
        /*0004*/ 	.word	0x00000082


	//----- nvinfo : EIATTR_KPARAM_INFO
	.align		4
.L_31:
        /*0008*/ 	.byte	0x04, 0x17
        /*000a*/ 	.short	(.L_33 - .L_32)
.L_32:
        /*000c*/ 	.word	0x00000000
        /*0010*/ 	.short	0x0000
        /*0012*/ 	.short	0x0000
        /*0014*/ 	.byte	0x00, 0xf0, 0x01, 0x20


	//----- nvinfo : EIATTR_AT_ENTRY_FRAGMENTS
	.align		4
.L_33:
        /*0018*/ 	.byte	0x04, 0x4f
        /*001a*/ 	.short	(.L_35 - .L_34)


	//   ....[0]....
.L_34:
        /*001c*/ 	.word	0x00000006


	//----- nvinfo : EIATTR_RESERVED_SMEM_USED
	.align		4
.L_35:
        /*0020*/ 	.byte	0x01, 0x41
	.zero		2


	//----- nvinfo : EIATTR_SPARSE_MMA_MASK
	.align		4
        /*0024*/ 	.byte	0x03, 0x50
        /*0026*/ 	.short	0x0000


	//----- nvinfo : EIATTR_TCGEN05_1CTA_USED
	.align		4
        /*0028*/ 	.byte	0x01, 0x51
	.zero		2


	//----- nvinfo : EIATTR_MAXREG_COUNT
	.align		4
        /*002c*/ 	.byte	0x03, 0x1b
        /*002e*/ 	.short	0x00ff


	//----- nvinfo : EIATTR_NUM_BARRIERS
	.align		4
        /*0030*/ 	.byte	0x02, 0x4c
        /*0032*/ 	.byte	0x07
	.zero		1


	//----- nvinfo : EIATTR_EXTERNS
	.align		4
        /*0034*/ 	.byte	0x04, 0x0f
        /*0036*/ 	.short	(.L_37 - .L_36)


	//   ....[0]....
	.align		4
.L_36:
        /*0038*/ 	.word	index@(__assertfail)


	//----- nvinfo : EIATTR_MERCURY_ISA_VERSION
	.align		4
.L_37:
        /*003c*/ 	.byte	0x03, 0x5f
        /*003e*/ 	.short	0x0101


	//----- nvinfo : EIATTR_INT_WARP_WIDE_INSTR_OFFSETS
	.align		4
        /*0040*/ 	.byte	0x04, 0x31
        /*0042*/ 	.short	(.L_39 - .L_38)


	//   ....[0]....
.L_38:
        /*0044*/ 	.word	0x00001f50


	//   ....[1]....
        /*0048*/ 	.word	0x00003b60


	//   ....[2]....
        /*004c*/ 	.word	0x00003b80


	//   ....[3]....
        /*0050*/ 	.word	0x00003bb0


	//   ....[4]....
        /*0054*/ 	.word	0x000044f0


	//   ....[5]....
        /*0058*/ 	.word	0x00004560


	//   ....[6]....
        /*005c*/ 	.word	0x00004640


	//   ....[7]....
        /*0060*/ 	.word	0x000046c0


	//   ....[8]....
        /*0064*/ 	.word	0x000047d0


	//   ....[9]....
        /*0068*/ 	.word	0x00004860


	//   ....[10]....
        /*006c*/ 	.word	0x00004a40


	//   ....[11]....
        /*0070*/ 	.word	0x00004ba0


	//----- nvinfo : EIATTR_COOP_GROUP_MASK_REGIDS
	.align		4
.L_39:
        /*0074*/ 	.byte	0x04, 0x29
        /*0076*/ 	.short	(.L_41 - .L_40)


	//   ....[0]....
.L_40:
        /*0078*/ 	.word	0xffffffff


	//   ....[1]....
        /*007c*/ 	.word	0xffffffff


	//   ....[2]....
        /*0080*/ 	.word	0xffffffff


	//   ....[3]....
        /*0084*/ 	.word	0xffffffff


	//   ....[4]....
        /*0088*/ 	.word	0xffffffff


	//   ....[5]....
        /*008c*/ 	.word	0xffffffff


	//   ....[6]....
        /*0090*/ 	.word	0xffffffff


	//   ....[7]....
        /*0094*/ 	.word	0xffffffff


	//   ....[8]....
        /*0098*/ 	.word	0xffffffff


	//   ....[9]....
        /*009c*/ 	.word	0xffffffff


	//   ....[10]....
        /*00a0*/ 	.word	0xffffffff


	//   ....[11]....
        /*00a4*/ 	.word	0xffffffff


	//   ....[12]....
        /*00a8*/ 	.word	0xffffffff


	//----- nvinfo : EIATTR_COOP_GROUP_INSTR_OFFSETS
	.align		4
.L_41:
        /*00ac*/ 	.byte	0x04, 0x28
        /*00ae*/ 	.short	(.L_43 - .L_42)


	//   ....[0]....
.L_42:
        /*00b0*/ 	.word	0x00000090


	//   ....[1]....
        /*00b4*/ 	.word	0x000004d0


	//   ....[2]....
        /*00b8*/ 	.word	0x00000640


	//   ....[3]....
        /*00bc*/ 	.word	0x000007e0


	//   ....[4]....
        /*00c0*/ 	.word	0x000008e0


	//   ....[5]....
        /*00c4*/ 	.word	0x00000a50


	//   ....[6]....
        /*00c8*/ 	.word	0x00000bf0


	//   ....[7]....
        /*00cc*/ 	.word	0x00001e30


	//   ....[8]....
        /*00d0*/ 	.word	0x00002c10


	//   ....[9]....
        /*00d4*/ 	.word	0x00002e20


	//   ....[10]....
        /*00d8*/ 	.word	0x00002e50


	//   ....[11]....
        /*00dc*/ 	.word	0x00003a40


	//   ....[12]....
        /*00e0*/ 	.word	0x00003c70


	//----- nvinfo : EIATTR_VRC_CTA_INIT_COUNT
	.align		4
.L_43:
        /*00e4*/ 	.byte	0x02, 0x4a
        /*00e6*/ 	.byte	0x80
	.zero		1


	//----- nvinfo : EIATTR_SYSCALL_OFFSETS
	.align		4
        /*00e8*/ 	.byte	0x04, 0x46
        /*00ea*/ 	.short	(.L_45 - .L_44)


	//   ....[0]....
.L_44:
        /*00ec*/ 	.word	0x00005620


	//   ....[1]....
        /*00f0*/ 	.word	0x00005710


	//   ....[2]....
        /*00f4*/ 	.word	0x00005e80


	//   ....[3]....
        /*00f8*/ 	.word	0x00006800


	//   ....[4]....
        /*00fc*/ 	.word	0x00007150


	//   ....[5]....
        /*0100*/ 	.word	0x00007aa0


	//----- nvinfo : EIATTR_MBARRIER_INSTR_OFFSETS
	.align		4
.L_45:
        /*0104*/ 	.byte	0x04, 0x39
        /*0106*/ 	.short	(.L_47 - .L_46)


	//   ....[0]....
.L_46:
        /*0108*/ 	.word	0x000005b0
        /*010c*/ 	.word	0x000000ff
        /*0110*/ 	.word	0x00000000
        /*0114*/ 	.short	0x0100
        /*0116*/ 	.byte	0x05
	.zero		1


	//   ....[1]....
        /*0118*/ 	.word	0x000005c0
        /*011c*/ 	.word	0x000000ff
        /*0120*/ 	.word	0x00000020
        /*0124*/ 	.short	0x0100
        /*0126*/ 	.byte	0x05
	.zero		1


	//   ....[2]....
        /*0128*/ 	.word	0x000005d0
        /*012c*/ 	.word	0x000000ff
        /*0130*/ 	.word	0x00000008
        /*0134*/ 	.short	0x0100
        /*0136*/ 	.byte	0x05
	.zero		1


	//   ....[3]....
        /*0138*/ 	.word	0x000005e0
        /*013c*/ 	.word	0x000000ff
        /*0140*/ 	.word	0x00000028
        /*0144*/ 	.short	0x0100
        /*0146*/ 	.byte	0x05
	.zero		1


	//   ....[4]....
        /*0148*/ 	.word	0x000005f0
        /*014c*/ 	.word	0x000000ff
        /*0150*/ 	.word	0x00000010
        /*0154*/ 	.short	0x0100
        /*0156*/ 	.byte	0x05
	.zero		1


	//   ....[5]....
        /*0158*/ 	.word	0x00000600
        /*015c*/ 	.word	0x000000ff
        /*0160*/ 	.word	0x00000030
        /*0164*/ 	.short	0x0100
        /*0166*/ 	.byte	0x05
	.zero		1


	//   ....[6]....
        /*0168*/ 	.word	0x00000610
        /*016c*/ 	.word	0x000000ff
        /*0170*/ 	.word	0x00000018
        /*0174*/ 	.short	0x0100
        /*0176*/ 	.byte	0x05
	.zero		1


	//   ....[7]....
        /*0178*/ 	.word	0x00000620
        /*017c*/ 	.word	0x000000ff
        /*0180*/ 	.word	0x00000038
        /*0184*/ 	.short	0x0100
        /*0186*/ 	.byte	0x05
	.zero		1


	//   ....[8]....
        /*0188*/ 	.word	0x00000750
        /*018c*/ 	.word	0x000000ff
        /*0190*/ 	.word	0x00000040
        /*0194*/ 	.short	0x0100
        /*0196*/ 	.byte	0x07
	.zero		1


	//   ....[9]....
        /*0198*/ 	.word	0x00000760
        /*019c*/ 	.word	0x000000ff
        /*01a0*/ 	.word	0x00000060
        /*01a4*/ 	.short	0x0100
        /*01a6*/ 	.byte	0x07
	.zero		1


	//   ....[10]....
        /*01a8*/ 	.word	0x00000770
        /*01ac*/ 	.word	0x000000ff
        /*01b0*/ 	.word	0x00000048
        /*01b4*/ 	.short	0x0100
        /*01b6*/ 	.byte	0x07
	.zero		1


	//   ....[11]....
        /*01b8*/ 	.word	0x00000780
        /*01bc*/ 	.word	0x000000ff
        /*01c0*/ 	.word	0x00000068
        /*01c4*/ 	.short	0x0100
        /*01c6*/ 	.byte	0x07
	.zero		1


	//   ....[12]....
        /*01c8*/ 	.word	0x00000790
        /*01cc*/ 	.word	0x000000ff
        /*01d0*/ 	.word	0x00000050
        /*01d4*/ 	.short	0x0100
        /*01d6*/ 	.byte	0x07
	.zero		1


	//   ....[13]....
        /*01d8*/ 	.word	0x000007a0
        /*01dc*/ 	.word	0x000000ff
        /*01e0*/ 	.word	0x00000070
        /*01e4*/ 	.short	0x0100
        /*01e6*/ 	.byte	0x07
	.zero		1


	//   ....[14]....
        /*01e8*/ 	.word	0x000007b0
        /*01ec*/ 	.word	0x000000ff
        /*01f0*/ 	.word	0x00000058
        /*01f4*/ 	.short	0x0100
        /*01f6*/ 	.byte	0x07
	.zero		1


	//   ....[15]....
        /*01f8*/ 	.word	0x000007c0
        /*01fc*/ 	.word	0x000000ff
        /*0200*/ 	.word	0x00000078
        /*0204*/ 	.short	0x0100
        /*0206*/ 	.byte	0x07
	.zero		1


	//   ....[16]....
        /*0208*/ 	.word	0x000008b0
        /*020c*/ 	.word	0x000000ff
        /*0210*/ 	.word	0x00000080
        /*0214*/ 	.short	0x0100
        /*0216*/ 	.byte	0x05
	.zero		1


	//   ....[17]....
        /*0218*/ 	.word	0x000008c0
        /*021c*/ 	.word	0x000000ff
        /*0220*/ 	.word	0x00000088
        /*0224*/ 	.short	0x0100
        /*0226*/ 	.byte	0x05
	.zero		1


	//   ....[18]....
        /*0228*/ 	.word	0x00000a00
        /*022c*/ 	.word	0x000000ff
        /*0230*/ 	.word	0x00000090
        /*0234*/ 	.short	0x0100
        /*0236*/ 	.byte	0x05
	.zero		1


	//   ....[19]....
        /*0238*/ 	.word	0x00000a10
        /*023c*/ 	.word	0x000000ff
        /*0240*/ 	.word	0x000000a0
        /*0244*/ 	.short	0x0100
        /*0246*/ 	.byte	0x05
	.zero		1


	//   ....[20]....
        /*0248*/ 	.word	0x00000a20
        /*024c*/ 	.word	0x000000ff
        /*0250*/ 	.word	0x00000098
        /*0254*/ 	.short	0x0100
        /*0256*/ 	.byte	0x05
	.zero		1


	//   ....[21]....
        /*0258*/ 	.word	0x00000a30
        /*025c*/ 	.word	0x000000ff
        /*0260*/ 	.word	0x000000a8
        /*0264*/ 	.short	0x0100
        /*0266*/ 	.byte	0x05
	.zero		1


	//   ....[22]....
        /*0268*/ 	.word	0x00000b60
        /*026c*/ 	.word	0x000000ff
        /*0270*/ 	.word	0x000000b0
        /*0274*/ 	.short	0x0100
        /*0276*/ 	.byte	0x07
	.zero		1


	//   ....[23]....
        /*0278*/ 	.word	0x00000b70
        /*027c*/ 	.word	0x000000ff
        /*0280*/ 	.word	0x000000d0
        /*0284*/ 	.short	0x0100
        /*0286*/ 	.byte	0x07
	.zero		1


	//   ....[24]....
        /*0288*/ 	.word	0x00000b80
        /*028c*/ 	.word	0x000000ff
        /*0290*/ 	.word	0x000000b8
        /*0294*/ 	.short	0x0100
        /*0296*/ 	.byte	0x07
	.zero		1


	//   ....[25]....
        /*0298*/ 	.word	0x00000b90
        /*029c*/ 	.word	0x000000ff
        /*02a0*/ 	.word	0x000000d8
        /*02a4*/ 	.short	0x0100
        /*02a6*/ 	.byte	0x07
	.zero		1


	//   ....[26]....
        /*02a8*/ 	.word	0x00000ba0
        /*02ac*/ 	.word	0x000000ff
        /*02b0*/ 	.word	0x000000c0
        /*02b4*/ 	.short	0x0100
        /*02b6*/ 	.byte	0x07
	.zero		1


	//   ....[27]....
        /*02b8*/ 	.word	0x00000bb0
        /*02bc*/ 	.word	0x000000ff
        /*02c0*/ 	.word	0x000000e0
        /*02c4*/ 	.short	0x0100
        /*02c6*/ 	.byte	0x07
	.zero		1


	//   ....[28]....
        /*02c8*/ 	.word	0x00000bc0
        /*02cc*/ 	.word	0x000000ff
        /*02d0*/ 	.word	0x000000c8
        /*02d4*/ 	.short	0x0100
        /*02d6*/ 	.byte	0x07
	.zero		1


	//   ....[29]....
        /*02d8*/ 	.word	0x00000bd0
        /*02dc*/ 	.word	0x000000ff
        /*02e0*/ 	.word	0x000000e8
        /*02e4*/ 	.short	0x0100
        /*02e6*/ 	.byte	0x07
	.zero		1


	//   ....[30]....
        /*02e8*/ 	.word	0x00000cc0
        /*02ec*/ 	.word	0x000000ff
        /*02f0*/ 	.word	0x000000f0
        /*02f4*/ 	.short	0x0100
        /*02f6*/ 	.byte	0x05
	.zero		1


	//   ....[31]....
        /*02f8*/ 	.word	0x00000cd0
        /*02fc*/ 	.word	0x000000ff
        /*0300*/ 	.word	0x00000100
        /*0304*/ 	.short	0x0100
        /*0306*/ 	.byte	0x05
	.zero		1


	//   ....[32]....
        /*0308*/ 	.word	0x00000ce0
        /*030c*/ 	.word	0x000000ff
        /*0310*/ 	.word	0x000000f8
        /*0314*/ 	.short	0x0100
        /*0316*/ 	.byte	0x05
	.zero		1


	//   ....[33]....
        /*0318*/ 	.word	0x00000cf0
        /*031c*/ 	.word	0x000000ff
        /*0320*/ 	.word	0x00000108
        /*0324*/ 	.short	0x0100
        /*0326*/ 	.byte	0x05
	.zero		1


	//   ....[34]....
        /*0328*/ 	.word	0x000015d0
        /*032c*/ 	.word	0x00000003
        /*0330*/ 	.word	0x00000100
        /*0334*/ 	.short	0x010a
        /*0336*/ 	.byte	0xff
	.zero		1


	//   ....[35]....
        /*0338*/ 	.word	0x00001600
        /*033c*/ 	.word	0x00000003
        /*0340*/ 	.word	0x000000f0
        /*0344*/ 	.short	0x0101
        /*0346*/ 	.byte	0xff
	.zero		1


	//   ....[36]....
        /*0348*/ 	.word	0x000016d0
        /*034c*/ 	.word	0x000000ff
        /*0350*/ 	.word	0x00000020
        /*0354*/ 	.short	0x010a
        /*0356*/ 	.byte	0x08
	.zero		1


	//   ....[37]....
        /*0358*/ 	.word	0x00001770
        /*035c*/ 	.word	0x000000ff
        /*0360*/ 	.word	0x00000020
        /*0364*/ 	.short	0x010a
        /*0366*/ 	.byte	0x21
	.zero		1


	//   ....[38]....
        /*0368*/ 	.word	0x000018c0
        /*036c*/ 	.word	0x000000ff
        /*0370*/ 	.word	0x00000020
        /*0374*/ 	.short	0x010a
        /*0376*/ 	.byte	0x08
	.zero		1


	//   ....[39]....
        /*0378*/ 	.word	0x00001a90
        /*037c*/ 	.word	0x000000ff
        /*0380*/ 	.word	0x00000088
        /*0384*/ 	.short	0x0101
        /*0386*/ 	.byte	0x04
	.zero		1


	//   ....[40]....
        /*0388*/ 	.word	0x00001ab0
        /*038c*/ 	.word	0x000000ff
        /*0390*/ 	.word	0x00000020
        /*0394*/ 	.short	0x010a
        /*0396*/ 	.byte	0x08
	.zero		1


	//   ....[41]....
        /*0398*/ 	.word	0x00001b30
        /*039c*/ 	.word	0x000000ff
        /*03a0*/ 	.word	0x00000020
        /*03a4*/ 	.short	0x010a
        /*03a6*/ 	.byte	0x21
	.zero		1


	//   ....[42]....
        /*03a8*/ 	.word	0x00001c80
        /*03ac*/ 	.word	0x000000ff
        /*03b0*/ 	.word	0x00000020
        /*03b4*/ 	.short	0x010a
        /*03b6*/ 	.byte	0x08
	.zero		1


	//   ....[43]....
        /*03b8*/ 	.word	0x00001e60
        /*03bc*/ 	.word	0x00000002
        /*03c0*/ 	.word	0x00000090
        /*03c4*/ 	.short	0x010a
        /*03c6*/ 	.byte	0xff
	.zero		1


	//   ....[44]....
        /*03c8*/ 	.word	0x00001f20
        /*03cc*/ 	.word	0x00000002
        /*03d0*/ 	.word	0x00000000
        /*03d4*/ 	.short	0x0101
        /*03d6*/ 	.byte	0xff
	.zero		1


	//   ....[45]....
        /*03d8*/ 	.word	0x00002480
        /*03dc*/ 	.word	0x000000ff
        /*03e0*/ 	.word	0x00000000
        /*03e4*/ 	.short	0x010a
        /*03e6*/ 	.byte	0x05
	.zero		1


	//   ....[46]....
        /*03e8*/ 	.word	0x00002510
        /*03ec*/ 	.word	0x000000ff
        /*03f0*/ 	.word	0x00000000
        /*03f4*/ 	.short	0x010a
        /*03f6*/ 	.byte	0x05
	.zero		1


	//   ....[47]....
        /*03f8*/ 	.word	0x000025a0
        /*03fc*/ 	.word	0x000000ff
        /*0400*/ 	.word	0x00000000
        /*0404*/ 	.short	0x010a
        /*0406*/ 	.byte	0x05
	.zero		1


	//   ....[48]....
        /*0408*/ 	.word	0x00002640
        /*040c*/ 	.word	0x00000000
        /*0410*/ 	.word	0x00000000
        /*0414*/ 	.short	0x010a
        /*0416*/ 	.byte	0xff
	.zero		1


	//   ....[49]....
        /*0418*/ 	.word	0x00002760
        /*041c*/ 	.word	0x00000000
        /*0420*/ 	.word	0x000000f0
        /*0424*/ 	.short	0x010a
        /*0426*/ 	.byte	0xff
	.zero		1


	//   ....[50]....
        /*0428*/ 	.word	0x000027c0
        /*042c*/ 	.word	0x00000004
        /*0430*/ 	.word	0x00000000
        /*0434*/ 	.short	0x0101
        /*0436*/ 	.byte	0xff
	.zero		1


	//   ....[51]....
        /*0438*/ 	.word	0x000027e0
        /*043c*/ 	.word	0x000000ff
        /*0440*/ 	.word	0x000000a0
        /*0444*/ 	.short	0x010a
        /*0446*/ 	.byte	0x05
	.zero		1


	//   ....[52]....
        /*0448*/ 	.word	0x00002900
        /*044c*/ 	.word	0x00000000
        /*0450*/ 	.word	0x00000090
        /*0454*/ 	.short	0x010a
        /*0456*/ 	.byte	0xff
	.zero		1


	//   ....[53]....
        /*0458*/ 	.word	0x00002a10
        /*045c*/ 	.word	0x00000000
        /*0460*/ 	.word	0x00000000
        /*0464*/ 	.short	0x0101
        /*0466*/ 	.byte	0xff
	.zero		1


	//   ....[54]....
        /*0468*/ 	.word	0x00002aa0
        /*046c*/ 	.word	0x000000ff
        /*0470*/ 	.word	0x000000a0
        /*0474*/ 	.short	0x0106
        /*0476*/ 	.byte	0x05
	.zero		1


	//   ....[55]....
        /*0478*/ 	.word	0x00002ac0
        /*047c*/ 	.word	0x000000ff
        /*0480*/ 	.word	0x000000a0
        /*0484*/ 	.short	0x010a
        /*0486*/ 	.byte	0x05
	.zero		1


	//   ....[56]....
        /*0488*/ 	.word	0x00002b50
        /*048c*/ 	.word	0x000000ff
        /*0490*/ 	.word	0x000000a0
        /*0494*/ 	.short	0x0106
        /*0496*/ 	.byte	0x04
	.zero		1


	//   ....[57]....
        /*0498*/ 	.word	0x00002b90
        /*049c*/ 	.word	0x00000000
        /*04a0*/ 	.word	0x000000a0
        /*04a4*/ 	.short	0x010a
        /*04a6*/ 	.byte	0xff
	.zero		1


	//   ....[58]....
        /*04a8*/ 	.word	0x00003150
        /*04ac*/ 	.word	0x00000000
        /*04b0*/ 	.word	0x00000090
        /*04b4*/ 	.short	0x010a
        /*04b6*/ 	.byte	0xff
	.zero		1


	//   ....[59]....
        /*04b8*/ 	.word	0x00003250
        /*04bc*/ 	.word	0x00000003
        /*04c0*/ 	.word	0x00000000
        /*04c4*/ 	.short	0x0101
        /*04c6*/ 	.byte	0xff
	.zero		1


	//   ....[60]....
        /*04c8*/ 	.word	0x00003260
        /*04cc*/ 	.word	0x000000ff
        /*04d0*/ 	.word	0x00000000
        /*04d4*/ 	.short	0x010a
        /*04d6*/ 	.byte	0x07
	.zero		1


	//   ....[61]....
        /*04d8*/ 	.word	0x00003290
        /*04dc*/ 	.word	0x000000ff
        /*04e0*/ 	.word	0x000000d0
        /*04e4*/ 	.short	0x010a
        /*04e6*/ 	.byte	0x06
	.zero		1


	//   ....[62]....
        /*04e8*/ 	.word	0x00003360
        /*04ec*/ 	.word	0x000000ff
        /*04f0*/ 	.word	0x00000000
        /*04f4*/ 	.short	0x010a
        /*04f6*/ 	.byte	0x0b
	.zero		1


	//   ....[63]....
        /*04f8*/ 	.word	0x00003490
        /*04fc*/ 	.word	0x000000ff
        /*0500*/ 	.word	0x00000000
        /*0504*/ 	.short	0x010a
        /*0506*/ 	.byte	0x22
	.zero		1


	//   ....[64]....
        /*0508*/ 	.word	0x00003870
        /*050c*/ 	.word	0x000000ff
        /*0510*/ 	.word	0x00000000
        /*0514*/ 	.short	0x010a
        /*0516*/ 	.byte	0x06
	.zero		1


	//   ....[65]....
        /*0518*/ 	.word	0x00003900
        /*051c*/ 	.word	0x000000ff
        /*0520*/ 	.word	0x00000000
        /*0524*/ 	.short	0x010a
        /*0526*/ 	.byte	0x06
	.zero		1


	//   ....[66]....
        /*0528*/ 	.word	0x00003990
        /*052c*/ 	.word	0x000000ff
        /*0530*/ 	.word	0x00000000
        /*0534*/ 	.short	0x010a
        /*0536*/ 	.byte	0x06
	.zero		1


	//   ....[67]....
        /*0538*/ 	.word	0x00003a20
        /*053c*/ 	.word	0x000000ff
        /*0540*/ 	.word	0x00000000
        /*0544*/ 	.short	0x010a
        /*0546*/ 	.byte	0x07
	.zero		1


	//   ....[68]....
        /*0548*/ 	.word	0x00003ea0
        /*054c*/ 	.word	0x00000000
        /*0550*/ 	.word	0x00000090
        /*0554*/ 	.short	0x010a
        /*0556*/ 	.byte	0xff
	.zero		1


	//   ....[69]....
        /*0558*/ 	.word	0x00003f60
        /*055c*/ 	.word	0x00000000
        /*0560*/ 	.word	0x00000000
        /*0564*/ 	.short	0x0101
        /*0566*/ 	.byte	0xff
	.zero		1


	//   ....[70]....
        /*0568*/ 	.word	0x00004280
        /*056c*/ 	.word	0x000000ff
        /*0570*/ 	.word	0x00000088
        /*0574*/ 	.short	0x010a
        /*0576*/ 	.byte	0x07
	.zero		1


	//   ....[71]....
        /*0578*/ 	.word	0x00004470
        /*057c*/ 	.word	0x000000ff
        /*0580*/ 	.word	0x00000060
        /*0584*/ 	.short	0x010a
        /*0586*/ 	.byte	0x07
	.zero		1


	//   ....[72]....
        /*0588*/ 	.word	0x000045e0
        /*058c*/ 	.word	0x000000ff
        /*0590*/ 	.word	0x00000040
        /*0594*/ 	.short	0x010b
        /*0596*/ 	.byte	0x07
	.zero		1


	//   ....[73]....
        /*0598*/ 	.word	0x000045f0
        /*059c*/ 	.word	0x000000ff
        /*05a0*/ 	.word	0x00000000
        /*05a4*/ 	.short	0x0101
        /*05a6*/ 	.byte	0x08
	.zero		1


	//   ....[74]....
        /*05a8*/ 	.word	0x00004610
        /*05ac*/ 	.word	0x000000ff
        /*05b0*/ 	.word	0x00000068
        /*05b4*/ 	.short	0x010a
        /*05b6*/ 	.byte	0x07
	.zero		1


	//   ....[75]....
        /*05b8*/ 	.word	0x00004770
        /*05bc*/ 	.word	0x000000ff
        /*05c0*/ 	.word	0x00000048
        /*05c4*/ 	.short	0x010b
        /*05c6*/ 	.byte	0x07
	.zero		1


	//   ....[76]....
        /*05c8*/ 	.word	0x00004780
        /*05cc*/ 	.word	0x000000ff
        /*05d0*/ 	.word	0x00000000
        /*05d4*/ 	.short	0x0101
        /*05d6*/ 	.byte	0x08
	.zero		1


	//   ....[77]....
        /*05d8*/ 	.word	0x00004790
        /*05dc*/ 	.word	0x000000ff
        /*05e0*/ 	.word	0x00000070
        /*05e4*/ 	.short	0x010a
        /*05e6*/ 	.byte	0x07
	.zero		1


	//   ....[78]....
        /*05e8*/ 	.word	0x00004930
        /*05ec*/ 	.word	0x000000ff
        /*05f0*/ 	.word	0x00000050
        /*05f4*/ 	.short	0x010b
        /*05f6*/ 	.byte	0x07
	.zero		1


	//   ....[79]....
        /*05f8*/ 	.word	0x000049a0
        /*05fc*/ 	.word	0x000000ff
        /*0600*/ 	.word	0x00000000
        /*0604*/ 	.short	0x0101
        /*0606*/ 	.byte	0x08
	.zero		1


	//   ....[80]....
        /*0608*/ 	.word	0x000049d0
        /*060c*/ 	.word	0x000000ff
        /*0610*/ 	.word	0x00000078
        /*0614*/ 	.short	0x010a
        /*0616*/ 	.byte	0x07
	.zero		1


	//   ....[81]....
        /*0618*/ 	.word	0x00004be0
        /*061c*/ 	.word	0x000000ff
        /*0620*/ 	.word	0x00000058
        /*0624*/ 	.short	0x010b
        /*0626*/ 	.byte	0x07
	.zero		1


	//   ....[82]....
        /*0628*/ 	.word	0x00004c00
        /*062c*/ 	.word	0x000000ff
        /*0630*/ 	.word	0x00000000
        /*0634*/ 	.short	0x0101
        /*0636*/ 	.byte	0x0d
	.zero		1


	//   ....[83]....
        /*0638*/ 	.word	0x00004c30
        /*063c*/ 	.word	0x000000ff
        /*0640*/ 	.word	0x00000060
        /*0644*/ 	.short	0x010a
        /*0646*/ 	.byte	0x07
	.zero		1


	//   ....[84]....
        /*0648*/ 	.word	0x00004c50
        /*064c*/ 	.word	0x000000ff
        /*0650*/ 	.word	0x00000068
        /*0654*/ 	.short	0x010a
        /*0656*/ 	.byte	0x07
	.zero		1


	//   ....[85]....
        /*0658*/ 	.word	0x00004c70
        /*065c*/ 	.word	0x000000ff
        /*0660*/ 	.word	0x00000070
        /*0664*/ 	.short	0x010a
        /*0666*/ 	.byte	0x07
	.zero		1


	//   ....[86]....
        /*0668*/ 	.word	0x00004cb0
        /*066c*/ 	.word	0x00000000
        /*0670*/ 	.word	0x00000078
        /*0674*/ 	.short	0x010a
        /*0676*/ 	.byte	0xff
	.zero		1


	//   ....[87]....
        /*0678*/ 	.word	0x00004fe0
        /*067c*/ 	.word	0x00000000
        /*0680*/ 	.word	0x00000090
        /*0684*/ 	.short	0x010a
        /*0686*/ 	.byte	0xff
	.zero		1


	//   ....[88]....
        /*0688*/ 	.word	0x000050f0
        /*068c*/ 	.word	0x00000000
        /*0690*/ 	.word	0x00000000
        /*0694*/ 	.short	0x0101
        /*0696*/ 	.byte	0xff
	.zero		1


	//   ....[89]....
        /*0698*/ 	.word	0x00005b40
        /*069c*/ 	.word	0x000000ff
        /*06a0*/ 	.word	0x00000040
        /*06a4*/ 	.short	0x010a
        /*06a6*/ 	.byte	0x30
	.zero		1


	//   ....[90]....
        /*06a8*/ 	.word	0x00005b80
        /*06ac*/ 	.word	0x00000058
        /*06b0*/ 	.word	0x000000b0
        /*06b4*/ 	.short	0x010a
        /*06b6*/ 	.byte	0xff
	.zero		1


	//   ....[91]....
        /*06b8*/ 	.word	0x00005c70
        /*06bc*/ 	.word	0x000000ff
        /*06c0*/ 	.word	0x00000040
        /*06c4*/ 	.short	0x010a
        /*06c6*/ 	.byte	0x30
	.zero		1


	//   ....[92]....
        /*06c8*/ 	.word	0x00005d60
        /*06cc*/ 	.word	0x00000058
        /*06d0*/ 	.word	0x000000b0
        /*06d4*/ 	.short	0x010a
        /*06d6*/ 	.byte	0xff
	.zero		1


	//   ....[93]....
        /*06d8*/ 	.word	0x00006530
        /*06dc*/ 	.word	0x00000000
        /*06e0*/ 	.word	0x00000000
        /*06e4*/ 	.short	0x0101
        /*06e6*/ 	.byte	0xff
	.zero		1


	//   ....[94]....
        /*06e8*/ 	.word	0x00006540
        /*06ec*/ 	.word	0x00000003
        /*06f0*/ 	.word	0x00000040
        /*06f4*/ 	.short	0x010a
        /*06f6*/ 	.byte	0xff
	.zero		1


	//   ....[95]....
        /*06f8*/ 	.word	0x00006620
        /*06fc*/ 	.word	0x00000003
        /*0700*/ 	.word	0x00000040
        /*0704*/ 	.short	0x010a
        /*0706*/ 	.byte	0xff
	.zero		1


	//   ....[96]....
        /*0708*/ 	.word	0x00006e80
        /*070c*/ 	.word	0x0000005b
        /*0710*/ 	.word	0x00000000
        /*0714*/ 	.short	0x0101
        /*0716*/ 	.byte	0xff
	.zero		1


	//   ....[97]....
        /*0718*/ 	.word	0x00006ea0
        /*071c*/ 	.word	0x0000005c
        /*0720*/ 	.word	0x00000040
        /*0724*/ 	.short	0x010a
        /*0726*/ 	.byte	0xff
	.zero		1


	//   ....[98]....
        /*0728*/ 	.word	0x00006f70
        /*072c*/ 	.word	0x0000005c
        /*0730*/ 	.word	0x00000040
        /*0734*/ 	.short	0x010a
        /*0736*/ 	.byte	0xff
	.zero		1


	//   ....[99]....
        /*0738*/ 	.word	0x000077d0
        /*073c*/ 	.word	0x0000005b
        /*0740*/ 	.word	0x00000000
        /*0744*/ 	.short	0x0101
        /*0746*/ 	.byte	0xff
	.zero		1


	//   ....[100]....
        /*0748*/ 	.word	0x000077f0
        /*074c*/ 	.word	0x0000005c
        /*0750*/ 	.word	0x00000040
        /*0754*/ 	.short	0x010a
        /*0756*/ 	.byte	0xff
	.zero		1


	//   ....[101]....
        /*0758*/ 	.word	0x000078c0
        /*075c*/ 	.word	0x0000005c
        /*0760*/ 	.word	0x00000040
        /*0764*/ 	.short	0x010a
        /*0766*/ 	.byte	0xff
	.zero		1


	//   ....[102]....
        /*0768*/ 	.word	0x00007c00
        /*076c*/ 	.word	0x000000ff
        /*0770*/ 	.word	0x00000000
        /*0774*/ 	.short	0x0101
        /*0776*/ 	.byte	0x05
	.zero		1


	//   ....[103]....
        /*0778*/ 	.word	0x00008180
        /*077c*/ 	.word	0x00000002
        /*0780*/ 	.word	0x00000000
        /*0784*/ 	.short	0x0101
        /*0786*/ 	.byte	0xff
	.zero		1


	//   ....[104]....
        /*0788*/ 	.word	0x000083f0
        /*078c*/ 	.word	0x000000ff
        /*0790*/ 	.word	0x00000000
        /*0794*/ 	.short	0x0101
        /*0796*/ 	.byte	0x04
	.zero		1


	//   ....[105]....
        /*0798*/ 	.word	0x00008410
        /*079c*/ 	.word	0x00000003
        /*07a0*/ 	.word	0x00000100
        /*07a4*/ 	.short	0x010a
        /*07a6*/ 	.byte	0xff
	.zero		1


	//   ....[106]....
        /*07a8*/ 	.word	0x00008470
        /*07ac*/ 	.word	0x00000002
        /*07b0*/ 	.word	0x00000020
        /*07b4*/ 	.short	0x010a
        /*07b6*/ 	.byte	0xff
	.zero		1


	//   ....[107]....
        /*07b8*/ 	.word	0x000084d0
        /*07bc*/ 	.word	0x00000002
        /*07c0*/ 	.word	0x00000020
        /*07c4*/ 	.short	0x010a
        /*07c6*/ 	.byte	0xff
	.zero		1


	//   ....[108]....
        /*07c8*/ 	.word	0x00008520
        /*07cc*/ 	.word	0x00000002
        /*07d0*/ 	.word	0x00000090
        /*07d4*/ 	.short	0x010a
        /*07d6*/ 	.byte	0xff
	.zero		1


	//   ....[109]....
        /*07d8*/ 	.word	0x00008580
        /*07dc*/ 	.word	0x00000000
        /*07e0*/ 	.word	0x00000000
        /*07e4*/ 	.short	0x010a
        /*07e6*/ 	.byte	0xff
	.zero		1


	//   ....[110]....
        /*07e8*/ 	.word	0x000085e0
        /*07ec*/ 	.word	0x00000000
        /*07f0*/ 	.word	0x00000000
        /*07f4*/ 	.short	0x010a
        /*07f6*/ 	.byte	0xff
	.zero		1


	//   ....[111]....
        /*07f8*/ 	.word	0x00008640
        /*07fc*/ 	.word	0x00000000
        /*0800*/ 	.word	0x00000000
        /*0804*/ 	.short	0x010a
        /*0806*/ 	.byte	0xff
	.zero		1


	//   ....[112]....
        /*0808*/ 	.word	0x00008690
        /*080c*/ 	.word	0x00000000
        /*0810*/ 	.word	0x000000f0
        /*0814*/ 	.short	0x010a
        /*0816*/ 	.byte	0xff
	.zero		1


	//   ....[113]....
        /*0818*/ 	.word	0x000086f0
        /*081c*/ 	.word	0x00000000
        /*0820*/ 	.word	0x000000a0
        /*0824*/ 	.short	0x010a
        /*0826*/ 	.byte	0xff
	.zero		1


	//   ....[114]....
        /*0828*/ 	.word	0x00008740
        /*082c*/ 	.word	0x00000000
        /*0830*/ 	.word	0x00000090
        /*0834*/ 	.short	0x010a
        /*0836*/ 	.byte	0xff
	.zero		1


	//   ....[115]....
        /*0838*/ 	.word	0x000087a0
        /*083c*/ 	.word	0x00000000
        /*0840*/ 	.word	0x000000a0
        /*0844*/ 	.short	0x010a
        /*0846*/ 	.byte	0xff
	.zero		1


	//   ....[116]....
        /*0848*/ 	.word	0x000087f0
        /*084c*/ 	.word	0x00000000
        /*0850*/ 	.word	0x00000090
        /*0854*/ 	.short	0x010a
        /*0856*/ 	.byte	0xff
	.zero		1


	//   ....[117]....
        /*0858*/ 	.word	0x00008850
        /*085c*/ 	.word	0x00000003
        /*0860*/ 	.word	0x000000d0
        /*0864*/ 	.short	0x010a
        /*0866*/ 	.byte	0xff
	.zero		1


	//   ....[118]....
        /*0868*/ 	.word	0x000088b0
        /*086c*/ 	.word	0x00000000
        /*0870*/ 	.word	0x00000000
        /*0874*/ 	.short	0x010a
        /*0876*/ 	.byte	0xff
	.zero		1


	//   ....[119]....
        /*0878*/ 	.word	0x00008910
        /*087c*/ 	.word	0x00000000
        /*0880*/ 	.word	0x00000000
        /*0884*/ 	.short	0x010a
        /*0886*/ 	.byte	0xff
	.zero		1


	//   ....[120]....
        /*0888*/ 	.word	0x00008970
        /*088c*/ 	.word	0x00000000
        /*0890*/ 	.word	0x00000000
        /*0894*/ 	.short	0x010a
        /*0896*/ 	.byte	0xff
	.zero		1


	//   ....[121]....
        /*0898*/ 	.word	0x000089d0
        /*089c*/ 	.word	0x00000000
        /*08a0*/ 	.word	0x00000000
        /*08a4*/ 	.short	0x010a
        /*08a6*/ 	.byte	0xff
	.zero		1


	//   ....[122]....
        /*08a8*/ 	.word	0x00008a30
        /*08ac*/ 	.word	0x00000000
        /*08b0*/ 	.word	0x00000000
        /*08b4*/ 	.short	0x010a
        /*08b6*/ 	.byte	0xff
	.zero		1


	//   ....[123]....
        /*08b8*/ 	.word	0x00008a80
        /*08bc*/ 	.word	0x00000000
        /*08c0*/ 	.word	0x00000090
        /*08c4*/ 	.short	0x010a
        /*08c6*/ 	.byte	0xff
	.zero		1


	//   ....[124]....
        /*08c8*/ 	.word	0x00008ae0
        /*08cc*/ 	.word	0x00000000
        /*08d0*/ 	.word	0x00000088
        /*08d4*/ 	.short	0x010a
        /*08d6*/ 	.byte	0xff
	.zero		1


	//   ....[125]....
        /*08d8*/ 	.word	0x00008b40
        /*08dc*/ 	.word	0x00000003
        /*08e0*/ 	.word	0x00000060
        /*08e4*/ 	.short	0x010a
        /*08e6*/ 	.byte	0xff
	.zero		1


	//   ....[126]....
        /*08e8*/ 	.word	0x00008ba0
        /*08ec*/ 	.word	0x00000003
        /*08f0*/ 	.word	0x00000068
        /*08f4*/ 	.short	0x010a
        /*08f6*/ 	.byte	0xff
	.zero		1


	//   ....[127]....
        /*08f8*/ 	.word	0x00008c00
        /*08fc*/ 	.word	0x00000003
        /*0900*/ 	.word	0x00000070
        /*0904*/ 	.short	0x010a
        /*0906*/ 	.byte	0xff
	.zero		1


	//   ....[128]....
        /*0908*/ 	.word	0x00008c60
        /*090c*/ 	.word	0x00000003
        /*0910*/ 	.word	0x00000078
        /*0914*/ 	.short	0x010a
        /*0916*/ 	.byte	0xff
	.zero		1


	//   ....[129]....
        /*0918*/ 	.word	0x00008cc0
        /*091c*/ 	.word	0x00000000
        /*0920*/ 	.word	0x00000060
        /*0924*/ 	.short	0x010a
        /*0926*/ 	.byte	0xff
	.zero		1


	//   ....[130]....
        /*0928*/ 	.word	0x00008d20
        /*092c*/ 	.word	0x00000000
        /*0930*/ 	.word	0x00000068
        /*0934*/ 	.short	0x010a
        /*0936*/ 	.byte	0xff
	.zero		1


	//   ....[131]....
        /*0938*/ 	.word	0x00008d80
        /*093c*/ 	.word	0x00000000
        /*0940*/ 	.word	0x00000070
        /*0944*/ 	.short	0x010a
        /*0946*/ 	.byte	0xff
	.zero		1


	//   ....[132]....
        /*0948*/ 	.word	0x00008dd0
        /*094c*/ 	.word	0x00000000
        /*0950*/ 	.word	0x00000090
        /*0954*/ 	.short	0x010a
        /*0956*/ 	.byte	0xff
	.zero		1


	//   ....[133]....
        /*0958*/ 	.word	0x00008e30
        /*095c*/ 	.word	0x00000000
        /*0960*/ 	.word	0x00000040
        /*0964*/ 	.short	0x010a
        /*0966*/ 	.byte	0xff
	.zero		1


	//   ....[134]....
        /*0968*/ 	.word	0x00008e80
        /*096c*/ 	.word	0x00000058
        /*0970*/ 	.word	0x000000b0
        /*0974*/ 	.short	0x010a
        /*0976*/ 	.byte	0xff
	.zero		1


	//   ....[135]....
        /*0978*/ 	.word	0x00008ed0
        /*097c*/ 	.word	0x00000003
        /*0980*/ 	.word	0x00000040
        /*0984*/ 	.short	0x010a
        /*0986*/ 	.byte	0xff
	.zero		1


	//   ....[136]....
        /*0988*/ 	.word	0x00008f20
        /*098c*/ 	.word	0x0000005c
        /*0990*/ 	.word	0x00000040
        /*0994*/ 	.short	0x010a
        /*0996*/ 	.byte	0xff
	.zero		1


	//   ....[137]....
        /*0998*/ 	.word	0x00008f70
        /*099c*/ 	.word	0x0000005c
        /*09a0*/ 	.word	0x00000040
        /*09a4*/ 	.short	0x010a
        /*09a6*/ 	.byte	0xff
	.zero		1


	//----- nvinfo : EIATTR_NUM_MBARRIERS
	.align		4
.L_47:
        /*09a8*/ 	.byte	0x03, 0x38
        /*09aa*/ 	.short	0x0022


	//----- nvinfo : EIATTR_EXIT_INSTR_OFFSETS
	.align		4
        /*09ac*/ 	.byte	0x04, 0x1c
        /*09ae*/ 	.short	(.L_49 - .L_48)


	//   ....[0]....
.L_48:
        /*09b0*/ 	.word	0x00002670


	//   ....[1]....
        /*09b4*/ 	.word	0x00002b60


	//   ....[2]....
        /*09b8*/ 	.word	0x00002bc0


	//   ....[3]....
        /*09bc*/ 	.word	0x00003c80


	//   ....[4]....
        /*09c0*/ 	.word	0x00004ce0


	//   ....[5]....
        /*09c4*/ 	.word	0x00004d20


	//   ....[6]....
        /*09c8*/ 	.word	0x000082e0


	//   ....[7]....
        /*09cc*/ 	.word	0x00008360


	//   ....[8]....
        /*09d0*/ 	.word	0x00008390


	//   ....[9]....
        /*09d4*/ 	.word	0x00008400


	//----- nvinfo : EIATTR_MAX_THREADS
	.align		4
.L_49:
        /*09d8*/ 	.byte	0x04, 0x05
        /*09da*/ 	.short	(.L_51 - .L_50)
.L_50:
        /*09dc*/ 	.word	0x00000100
        /*09e0*/ 	.word	0x00000001
        /*09e4*/ 	.word	0x00000001


	//----- nvinfo : EIATTR_CRS_STACK_SIZE
	.align		4
.L_51:
        /*09e8*/ 	.byte	0x04, 0x1e
        /*09ea*/ 	.short	(.L_53 - .L_52)
.L_52:
        /*09ec*/ 	.word	0x00000000


	//----- nvinfo : EIATTR_CBANK_PARAM_SIZE
	.align		4
.L_53:
        /*09f0*/ 	.byte	0x03, 0x19
        /*09f2*/ 	.short	0x0800


	//----- nvinfo : EIATTR_PARAM_CBANK
	.align		4
        /*09f4*/ 	.byte	0x04, 0x0a
        /*09f6*/ 	.short	(.L_55 - .L_54)
	.align		4
.L_54:
        /*09f8*/ 	.word	index@(.nv.constant0._ZN7cutlass13device_kernelINS_4gemm6kernel13GemmUniversalIN4cute5tupleIJiiiiEEENS1_10collective13CollectiveMmaINS1_35MainloopSm100TmaUmmaWarpSpecializedILi4ELi2ELi4ENS5_IJNS4_1CILi1EEESB_SB_EEEEENS5_IJNSA_ILi128EEENSA_ILi64EEESF_EEENS_10tfloat32_tENS5_IJlSB_lEEESH_SI_NS4_8TiledMMAINS4_8MMA_AtomIJNS4_17SM100_MMA_TF32_SSISH_SH_fLi128ELi64ELNS4_4UMMA5MajorE0ELSN_0ELNSM_7ScaleInE0ELSO_0EEEEEENS4_6LayoutISC_NS5_IJNSA_ILi0EEESS_SS_EEEEENS5_IJNS4_10UnderscoreESV_SV_EEEEENS4_13SM90_TMA_LOADENS4_14ComposedLayoutINS4_7SwizzleILi3ELi4ELi3EEENS4_18smem_ptr_flag_bitsILi32EEENSR_INS5_IJNSA_ILi8EEENSA_ILi32EEEEEENS5_IJS15_SB_EEEEEEEvNS4_8identityESY_S19_vS1A_EENS_8epilogue10collective18CollectiveEpilogueINS1C_23Sm100TmaWarpSpecializedILi4ELi2ELi16ELb1ELb0EEEJSG_NS5_IJNSR_ISE_SB_EENSR_INSA_ILi16EEESB_EEEEESH_SI_SH_SI_NS1C_6fusion15FusionCallbacksIS1G_NS1L_17LinearCombinationISH_fSH_fLNS_15FloatRoundStyleE2EEESG_S1K_JEEENS4_5SM1004TMEM4LOAD26SM100_TMEM_LOAD_32dp32b16xESY_NSZ_INS10_ILi2ELi4ELi3EEES13_NSR_INS5_IJS14_S1I_EEENS5_IJS1I_SB_EEEEEEENS4_39AutoVectorizingCopyWithAssumedAlignmentILi128EEENS4_14SM90_TMA_STOREES1Z_S21_S21_EEEvvEEEEvNT_6ParamsE)
        /*09fc*/ 	.short	0x0380
        /*09fe*/ 	.short	0x0800


	//----- nvinfo : EIATTR_SW_WAR
	.align		4
.L_55:
        /*0a00*/ 	.byte	0x04, 0x36
        /*0a02*/ 	.short	(.L_57 - .L_56)
.L_56:
        /*0a04*/ 	.word	0x00000008
.L_57:


//--------------------- .nv.callgraph             --------------------------
	.section	.nv.callgraph,"",@"SHT_CUDA_CALLGRAPH"
	.align	4
	.sectionentsize	8
	.align		4
        /*0000*/ 	.word	0x00000000
	.align		4
        /*0004*/ 	.word	0xffffffff
	.align		4
        /*0008*/ 	.word	index@(_ZN7cutlass13device_kernelINS_4gemm6kernel13GemmUniversalIN4cute5tupleIJiiiiEEENS1_10collective13CollectiveMmaINS1_35MainloopSm100TmaUmmaWarpSpecializedILi4ELi2ELi4ENS5_IJNS4_1CILi1EEESB_SB_EEEEENS5_IJNSA_ILi128EEENSA_ILi64EEESF_EEENS_10tfloat32_tENS5_IJlSB_lEEESH_SI_NS4_8TiledMMAINS4_8MMA_AtomIJNS4_17SM100_MMA_TF32_SSISH_SH_fLi128ELi64ELNS4_4UMMA5MajorE0ELSN_0ELNSM_7ScaleInE0ELSO_0EEEEEENS4_6LayoutISC_NS5_IJNSA_ILi0EEESS_SS_EEEEENS5_IJNS4_10UnderscoreESV_SV_EEEEENS4_13SM90_TMA_LOADENS4_14ComposedLayoutINS4_7SwizzleILi3ELi4ELi3EEENS4_18smem_ptr_flag_bitsILi32EEENSR_INS5_IJNSA_ILi8EEENSA_ILi32EEEEEENS5_IJS15_SB_EEEEEEEvNS4_8identityESY_S19_vS1A_EENS_8epilogue10collective18CollectiveEpilogueINS1C_23Sm100TmaWarpSpecializedILi4ELi2ELi16ELb1ELb0EEEJSG_NS5_IJNSR_ISE_SB_EENSR_INSA_ILi16EEESB_EEEEESH_SI_SH_SI_NS1C_6fusion15FusionCallbacksIS1G_NS1L_17LinearCombinationISH_fSH_fLNS_15FloatRoundStyleE2EEESG_S1K_JEEENS4_5SM1004TMEM4LOAD26SM100_TMEM_LOAD_32dp32b16xESY_NSZ_INS10_ILi2ELi4ELi3EEES13_NSR_INS5_IJS14_S1I_EEENS5_IJS1I_SB_EEEEEEENS4_39AutoVectorizingCopyWithAssumedAlignmentILi128EEENS4_14SM90_TMA_STOREES1Z_S21_S21_EEEvvEEEEvNT_6ParamsE)
	.align		4
        /*000c*/ 	.word	index@(__assertfail)
	.align		4
        /*0010*/ 	.word	0x00000000
	.align		4
        /*0014*/ 	.word	0xfffffffe
	.align		4
        /*0018*/ 	.word	0x00000000
	.align		4
        /*001c*/ 	.word	0xfffffffd
	.align		4
        /*0020*/ 	.word	0x00000000
	.align		4
        /*0024*/ 	.word	0xfffffffc


//--------------------- .nv.constant4             --------------------------
	.section	.nv.constant4,"a",@progbits
	.align	8
	.align		8
.nv.constant4:
        /*0000*/ 	.dword	__assertfail
	.align		8
        /*0008*/ 	.dword	__unnamed_1
	.align		8
        /*0010*/ 	.dword	__unnamed_2
	.align		8
        /*0018*/ 	.dword	_ZN40_INTERNAL_1c78aefa_4_k_cu_38e987d1_196294cuda3std3__45__cpo5beginE
	.align		8
        /*0020*/ 	.dword	_ZN40_INTERNAL_1c78aefa_4_k_cu_38e987d1_196294cuda3std3__45__cpo3endE
	.align		8
        /*0028*/ 	.dword	_ZN40_INTERNAL_1c78aefa_4_k_cu_38e987d1_196294cuda3std3__45__cpo6cbeginE
	.align		8
        /*0030*/ 	.dword	_ZN40_INTERNAL_1c78aefa_4_k_cu_38e987d1_196294cuda3std3__45__cpo4cendE
	.align		8
        /*0038*/ 	.dword	_ZN40_INTERNAL_1c78aefa_4_k_cu_38e987d1_196294cuda3std3__442_GLOBAL__N__1c78aefa_4_k_cu_38e987d1_196296ignoreE
	.align		8
        /*0040*/ 	.dword	_ZN40_INTERNAL_1c78aefa_4_k_cu_38e987d1_196294cuda3std3__419piecewise_constructE
	.align		8
        /*0048*/ 	.dword	_ZN40_INTERNAL_1c78aefa_4_k_cu_38e987d1_196294cuda3std3__48in_placeE
	.align		8
        /*0050*/ 	.dword	_ZN40_INTERNAL_1c78aefa_4_k_cu_38e987d1_196294cuda3std6ranges3__45__cpo4swapE
	.align		8
        /*0058*/ 	.dword	_ZN40_INTERNAL_1c78aefa_4_k_cu_38e987d1_196294cuda3std6ranges3__45__cpo9iter_moveE
	.align		8
        /*0060*/ 	.dword	_ZN40_INTERNAL_1c78aefa_4_k_cu_38e987d1_196294cute7productE
	.align		8
        /*0068*/ 	.dword	_ZN40_INTERNAL_1c78aefa_4_k_cu_38e987d1_196294cute1_E
	.align		8
        /*0070*/ 	.dword	$str$25
	.align		8
        /*0078*/ 	.dword	$str$26
	.align		8
        /*0080*/ 	.dword	$str$27
	.align		8
        /*0088*/ 	.dword	$str$28


//--------------------- .text._ZN7cutlass13device_kernelINS_4gemm6kernel13GemmUniversalIN4cute5tupleIJiiiiEEENS1_10collective13CollectiveMmaINS1_35MainloopSm100TmaUmmaWarpSpecializedILi4ELi2ELi4ENS5_IJNS4_1CILi1EEESB_SB_EEEEENS5_IJNSA_ILi128EEENSA_ILi64EEESF_EEENS_10tfloat32_tENS5_IJlSB_lEEESH_SI_NS4_8TiledMMAINS4_8MMA_AtomIJNS4_17SM100_MMA_TF32_SSISH_SH_fLi128ELi64ELNS4_4UMMA5MajorE0ELSN_0ELNSM_7ScaleInE0ELSO_0EEEEEENS4_6LayoutISC_NS5_IJNSA_ILi0EEESS_SS_EEEEENS5_IJNS4_10UnderscoreESV_SV_EEEEENS4_13SM90_TMA_LOADENS4_14ComposedLayoutINS4_7SwizzleILi3ELi4ELi3EEENS4_18smem_ptr_flag_bitsILi32EEENSR_INS5_IJNSA_ILi8EEENSA_ILi32EEEEEENS5_IJS15_SB_EEEEEEEvNS4_8identityESY_S19_vS1A_EENS_8epilogue10collective18CollectiveEpilogueINS1C_23Sm100TmaWarpSpecializedILi4ELi2ELi16ELb1ELb0EEEJSG_NS5_IJNSR_ISE_SB_EENSR_INSA_ILi16EEESB_EEEEESH_SI_SH_SI_NS1C_6fusion15FusionCallbacksIS1G_NS1L_17LinearCombinationISH_fSH_fLNS_15FloatRoundStyleE2EEESG_S1K_JEEENS4_5SM1004TMEM4LOAD26SM100_TMEM_LOAD_32dp32b16xESY_NSZ_INS10_ILi2ELi4ELi3EEES13_NSR_INS5_IJS14_S1I_EEENS5_IJS1I_SB_EEEEEEENS4_39AutoVectorizingCopyWithAssumedAlignmentILi128EEENS4_14SM90_TMA_STOREES1Z_S21_S21_EEEvvEEEEvNT_6ParamsE --------------------------
	.section	.text._ZN7cutlass13device_kernelINS_4gemm6kernel13GemmUniversalIN4cute5tupleIJiiiiEEENS1_10collective13CollectiveMmaINS1_35MainloopSm100TmaUmmaWarpSpecializedILi4ELi2ELi4ENS5_IJNS4_1CILi1EEESB_SB_EEEEENS5_IJNSA_ILi128EEENSA_ILi64EEESF_EEENS_10tfloat32_tENS5_IJlSB_lEEESH_SI_NS4_8TiledMMAINS4_8MMA_AtomIJNS4_17SM100_MMA_TF32_SSISH_SH_fLi128ELi64ELNS4_4UMMA5MajorE0ELSN_0ELNSM_7ScaleInE0ELSO_0EEEEEENS4_6LayoutISC_NS5_IJNSA_ILi0EEESS_SS_EEEEENS5_IJNS4_10UnderscoreESV_SV_EEEEENS4_13SM90_TMA_LOADENS4_14ComposedLayoutINS4_7SwizzleILi3ELi4ELi3EEENS4_18smem_ptr_flag_bitsILi32EEENSR_INS5_IJNSA_ILi8EEENSA_ILi32EEEEEENS5_IJS15_SB_EEEEEEEvNS4_8identityESY_S19_vS1A_EENS_8epilogue10collective18CollectiveEpilogueINS1C_23Sm100TmaWarpSpecializedILi4ELi2ELi16ELb1ELb0EEEJSG_NS5_IJNSR_ISE_SB_EENSR_INSA_ILi16EEESB_EEEEESH_SI_SH_SI_NS1C_6fusion15FusionCallbacksIS1G_NS1L_17LinearCombinationISH_fSH_fLNS_15FloatRoundStyleE2EEESG_S1K_JEEENS4_5SM1004TMEM4LOAD26SM100_TMEM_LOAD_32dp32b16xESY_NSZ_INS10_ILi2ELi4ELi3EEES13_NSR_INS5_IJS14_S1I_EEENS5_IJS1I_SB_EEEEEEENS4_39AutoVectorizingCopyWithAssumedAlignmentILi128EEENS4_14SM90_TMA_STOREES1Z_S21_S21_EEEvvEEEEvNT_6ParamsE,"ax",@progbits
	.align	128
.text._ZN7cutlass13device_kernelINS_4gemm6kernel13GemmUniversalIN4cute5tupleIJiiiiEEENS1_10collective13CollectiveMmaINS1_35MainloopSm100TmaUmmaWarpSpecializedILi4ELi2ELi4ENS5_IJNS4_1CILi1EEESB_SB_EEEEENS5_IJNSA_ILi128EEENSA_ILi64EEESF_EEENS_10tfloat32_tENS5_IJlSB_lEEESH_SI_NS4_8TiledMMAINS4_8MMA_AtomIJNS4_17SM100_MMA_TF32_SSISH_SH_fLi128ELi64ELNS4_4UMMA5MajorE0ELSN_0ELNSM_7ScaleInE0ELSO_0EEEEEENS4_6LayoutISC_NS5_IJNSA_ILi0EEESS_SS_EEEEENS5_IJNS4_10UnderscoreESV_SV_EEEEENS4_13SM90_TMA_LOADENS4_14ComposedLayoutINS4_7SwizzleILi3ELi4ELi3EEENS4_18smem_ptr_flag_bitsILi32EEENSR_INS5_IJNSA_ILi8EEENSA_ILi32EEEEEENS5_IJS15_SB_EEEEEEEvNS4_8identityESY_S19_vS1A_EENS_8epilogue10collective18CollectiveEpilogueINS1C_23Sm100TmaWarpSpecializedILi4ELi2ELi16ELb1ELb0EEEJSG_NS5_IJNSR_ISE_SB_EENSR_INSA_ILi16EEESB_EEEEESH_SI_SH_SI_NS1C_6fusion15FusionCallbacksIS1G_NS1L_17LinearCombinationISH_fSH_fLNS_15FloatRoundStyleE2EEESG_S1K_JEEENS4_5SM1004TMEM4LOAD26SM100_TMEM_LOAD_32dp32b16xESY_NSZ_INS10_ILi2ELi4ELi3EEES13_NSR_INS5_IJS14_S1I_EEENS5_IJS1I_SB_EEEEEEENS4_39AutoVectorizingCopyWithAssumedAlignmentILi128EEENS4_14SM90_TMA_STOREES1Z_S21_S21_EEEvvEEEEvNT_6ParamsE:
        .type           _ZN7cutlass13device_kernelINS_4gemm6kernel13GemmUniversalIN4cute5tupleIJiiiiEEENS1_10collective13CollectiveMmaINS1_35MainloopSm100TmaUmmaWarpSpecializedILi4ELi2ELi4ENS5_IJNS4_1CILi1EEESB_SB_EEEEENS5_IJNSA_ILi128EEENSA_ILi64EEESF_EEENS_10tfloat32_tENS5_IJlSB_lEEESH_SI_NS4_8TiledMMAINS4_8MMA_AtomIJNS4_17SM100_MMA_TF32_SSISH_SH_fLi128ELi64ELNS4_4UMMA5MajorE0ELSN_0ELNSM_7ScaleInE0ELSO_0EEEEEENS4_6LayoutISC_NS5_IJNSA_ILi0EEESS_SS_EEEEENS5_IJNS4_10UnderscoreESV_SV_EEEEENS4_13SM90_TMA_LOADENS4_14ComposedLayoutINS4_7SwizzleILi3ELi4ELi3EEENS4_18smem_ptr_flag_bitsILi32EEENSR_INS5_IJNSA_ILi8EEENSA_ILi32EEEEEENS5_IJS15_SB_EEEEEEEvNS4_8identityESY_S19_vS1A_EENS_8epilogue10collective18CollectiveEpilogueINS1C_23Sm100TmaWarpSpecializedILi4ELi2ELi16ELb1ELb0EEEJSG_NS5_IJNSR_ISE_SB_EENSR_INSA_ILi16EEESB_EEEEESH_SI_SH_SI_NS1C_6fusion15FusionCallbacksIS1G_NS1L_17LinearCombinationISH_fSH_fLNS_15FloatRoundStyleE2EEESG_S1K_JEEENS4_5SM1004TMEM4LOAD26SM100_TMEM_LOAD_32dp32b16xESY_NSZ_INS10_ILi2ELi4ELi3EEES13_NSR_INS5_IJS14_S1I_EEENS5_IJS1I_SB_EEEEEEENS4_39AutoVectorizingCopyWithAssumedAlignmentILi128EEENS4_14SM90_TMA_STOREES1Z_S21_S21_EEEvvEEEEvNT_6ParamsE,@function
        .size           _ZN7cutlass13device_kernelINS_4gemm6kernel13GemmUniversalIN4cute5tupleIJiiiiEEENS1_10collective13CollectiveMmaINS1_35MainloopSm100TmaUmmaWarpSpecializedILi4ELi2ELi4ENS5_IJNS4_1CILi1EEESB_SB_EEEEENS5_IJNSA_ILi128EEENSA_ILi64EEESF_EEENS_10tfloat32_tENS5_IJlSB_lEEESH_SI_NS4_8TiledMMAINS4_8MMA_AtomIJNS4_17SM100_MMA_TF32_SSISH_SH_fLi128ELi64ELNS4_4UMMA5MajorE0ELSN_0ELNSM_7ScaleInE0ELSO_0EEEEEENS4_6LayoutISC_NS5_IJNSA_ILi0EEESS_SS_EEEEENS5_IJNS4_10UnderscoreESV_SV_EEEEENS4_13SM90_TMA_LOADENS4_14ComposedLayoutINS4_7SwizzleILi3ELi4ELi3EEENS4_18smem_ptr_flag_bitsILi32EEENSR_INS5_IJNSA_ILi8EEENSA_ILi32EEEEEENS5_IJS15_SB_EEEEEEEvNS4_8identityESY_S19_vS1A_EENS_8epilogue10collective18CollectiveEpilogueINS1C_23Sm100TmaWarpSpecializedILi4ELi2ELi16ELb1ELb0EEEJSG_NS5_IJNSR_ISE_SB_EENSR_INSA_ILi16EEESB_EEEEESH_SI_SH_SI_NS1C_6fusion15FusionCallbacksIS1G_NS1L_17LinearCombinationISH_fSH_fLNS_15FloatRoundStyleE2EEESG_S1K_JEEENS4_5SM1004TMEM4LOAD26SM100_TMEM_LOAD_32dp32b16xESY_NSZ_INS10_ILi2ELi4ELi3EEES13_NSR_INS5_IJS14_S1I_EEENS5_IJS1I_SB_EEEEEEENS4_39AutoVectorizingCopyWithAssumedAlignmentILi128EEENS4_14SM90_TMA_STOREES1Z_S21_S21_EEEvvEEEEvNT_6ParamsE,(.L_x_176 - _ZN7cutlass13device_kernelINS_4gemm6kernel13GemmUniversalIN4cute5tupleIJiiiiEEENS1_10collective13CollectiveMmaINS1_35MainloopSm100TmaUmmaWarpSpecializedILi4ELi2ELi4ENS5_IJNS4_1CILi1EEESB_SB_EEEEENS5_IJNSA_ILi128EEENSA_ILi64EEESF_EEENS_10tfloat32_tENS5_IJlSB_lEEESH_SI_NS4_8TiledMMAINS4_8MMA_AtomIJNS4_17SM100_MMA_TF32_SSISH_SH_fLi128ELi64ELNS4_4UMMA5MajorE0ELSN_0ELNSM_7ScaleInE0ELSO_0EEEEEENS4_6LayoutISC_NS5_IJNSA_ILi0EEESS_SS_EEEEENS5_IJNS4_10UnderscoreESV_SV_EEEEENS4_13SM90_TMA_LOADENS4_14ComposedLayoutINS4_7SwizzleILi3ELi4ELi3EEENS4_18smem_ptr_flag_bitsILi32EEENSR_INS5_IJNSA_ILi8EEENSA_ILi32EEEEEENS5_IJS15_SB_EEEEEEEvNS4_8identityESY_S19_vS1A_EENS_8epilogue10collective18CollectiveEpilogueINS1C_23Sm100TmaWarpSpecializedILi4ELi2ELi16ELb1ELb0EEEJSG_NS5_IJNSR_ISE_SB_EENSR_INSA_ILi16EEESB_EEEEESH_SI_SH_SI_NS1C_6fusion15FusionCallbacksIS1G_NS1L_17LinearCombinationISH_fSH_fLNS_15FloatRoundStyleE2EEESG_S1K_JEEENS4_5SM1004TMEM4LOAD26SM100_TMEM_LOAD_32dp32b16xESY_NSZ_INS10_ILi2ELi4ELi3EEES13_NSR_INS5_IJS14_S1I_EEENS5_IJS1I_SB_EEEEEEENS4_39AutoVectorizingCopyWithAssumedAlignmentILi128EEENS4_14SM90_TMA_STOREES1Z_S21_S21_EEEvvEEEEvNT_6ParamsE)
        .other          _ZN7cutlass13device_kernelINS_4gemm6kernel13GemmUniversalIN4cute5tupleIJiiiiEEENS1_10collective13CollectiveMmaINS1_35MainloopSm100TmaUmmaWarpSpecializedILi4ELi2ELi4ENS5_IJNS4_1CILi1EEESB_SB_EEEEENS5_IJNSA_ILi128EEENSA_ILi64EEESF_EEENS_10tfloat32_tENS5_IJlSB_lEEESH_SI_NS4_8TiledMMAINS4_8MMA_AtomIJNS4_17SM100_MMA_TF32_SSISH_SH_fLi128ELi64ELNS4_4UMMA5MajorE0ELSN_0ELNSM_7ScaleInE0ELSO_0EEEEEENS4_6LayoutISC_NS5_IJNSA_ILi0EEESS_SS_EEEEENS5_IJNS4_10UnderscoreESV_SV_EEEEENS4_13SM90_TMA_LOADENS4_14ComposedLayoutINS4_7SwizzleILi3ELi4ELi3EEENS4_18smem_ptr_flag_bitsILi32EEENSR_INS5_IJNSA_ILi8EEENSA_ILi32EEEEEENS5_IJS15_SB_EEEEEEEvNS4_8identityESY_S19_vS1A_EENS_8epilogue10collective18CollectiveEpilogueINS1C_23Sm100TmaWarpSpecializedILi4ELi2ELi16ELb1ELb0EEEJSG_NS5_IJNSR_ISE_SB_EENSR_INSA_ILi16EEESB_EEEEESH_SI_SH_SI_NS1C_6fusion15FusionCallbacksIS1G_NS1L_17LinearCombinationISH_fSH_fLNS_15FloatRoundStyleE2EEESG_S1K_JEEENS4_5SM1004TMEM4LOAD26SM100_TMEM_LOAD_32dp32b16xESY_NSZ_INS10_ILi2ELi4ELi3EEES13_NSR_INS5_IJS14_S1I_EEENS5_IJS1I_SB_EEEEEEENS4_39AutoVectorizingCopyWithAssumedAlignmentILi128EEENS4_14SM90_TMA_STOREES1Z_S21_S21_EEEvvEEEEvNT_6ParamsE,@"STO_CUDA_ENTRY STV_DEFAULT"
_ZN7cutlass13device_kernelINS_4gemm6kernel13GemmUniversalIN4cute5tupleIJiiiiEEENS1_10collective13CollectiveMmaINS1_35MainloopSm100TmaUmmaWarpSpecializedILi4ELi2ELi4ENS5_IJNS4_1CILi1EEESB_SB_EEEEENS5_IJNSA_ILi128EEENSA_ILi64EEESF_EEENS_10tfloat32_tENS5_IJlSB_lEEESH_SI_NS4_8TiledMMAINS4_8MMA_AtomIJNS4_17SM100_MMA_TF32_SSISH_SH_fLi128ELi64ELNS4_4UMMA5MajorE0ELSN_0ELNSM_7ScaleInE0ELSO_0EEEEEENS4_6LayoutISC_NS5_IJNSA_ILi0EEESS_SS_EEEEENS5_IJNS4_10UnderscoreESV_SV_EEEEENS4_13SM90_TMA_LOADENS4_14ComposedLayoutINS4_7SwizzleILi3ELi4ELi3EEENS4_18smem_ptr_flag_bitsILi32EEENSR_INS5_IJNSA_ILi8EEENSA_ILi32EEEEEENS5_IJS15_SB_EEEEEEEvNS4_8identityESY_S19_vS1A_EENS_8epilogue10collective18CollectiveEpilogueINS1C_23Sm100TmaWarpSpecializedILi4ELi2ELi16ELb1ELb0EEEJSG_NS5_IJNSR_ISE_SB_EENSR_INSA_ILi16EEESB_EEEEESH_SI_SH_SI_NS1C_6fusion15FusionCallbacksIS1G_NS1L_17LinearCombinationISH_fSH_fLNS_15FloatRoundStyleE2EEESG_S1K_JEEENS4_5SM1004TMEM4LOAD26SM100_TMEM_LOAD_32dp32b16xESY_NSZ_INS10_ILi2ELi4ELi3EEES13_NSR_INS5_IJS14_S1I_EEENS5_IJS1I_SB_EEEEEEENS4_39AutoVectorizingCopyWithAssumedAlignmentILi128EEENS4_14SM90_TMA_STOREES1Z_S21_S21_EEEvvEEEEvNT_6ParamsE:
[----:B------:R-:W1:Y:S01]  /*0000*/  LDC R1, c[0x0][0x37c] ;  /* 0x0000df00ff017b82 */ /* 0x000e620000000800 */
[----:B------:R-:W2:Y:S01]  /*0010*/  S2R R81, SR_TID.X ;  /* 0x0000000000517919 */ /* 0x000ea20000002100 */
[----:B------:R-:W3:Y:S01]  /*0020*/  LDCU.64 UR4, c[0x0][0x890] ;  /* 0x00011200ff0477ac */ /* 0x000ee20008000a00 */
[----:B------:R-:W-:Y:S02]  /*0030*/  PRMT R67, RZ, 0x7610, R67 ;  /* 0x00007610ff437816 */ /* 0x000fe40000000043 */
[----:B------:R-:W-:Y:S01]  /*0040*/  ELECT P5, URZ, PT ;  /* 0x0000000000ff782f */ /* 0x000fe200038a0000 */
[----:B------:R-:W4:Y:S01]  /*0050*/  LDCU.64 UR46, c[0x0][0x358] ;  /* 0x00006b00ff2e77ac */ /* 0x000f220008000a00 */
[----:B---3--:R-:W-:-:S04]  /*0060*/  UISETP.NE.U32.AND UP0, UPT, UR4, URZ, UPT ;  /* 0x000000ff0400728c */ /* 0x008fc8000bf05070 */
[----:B------:R-:W-:Y:S01]  /*0070*/  UISETP.NE.AND.EX UP0, UPT, UR5, URZ, UPT, UP0 ;  /* 0x000000ff0500728c */ /* 0x000fe2000bf05300 */
[----:B--2---:R-:W-:-:S05]  /*0080*/  SHF.R.U32.HI R72, RZ, 0x5, R81 ;  /* 0x00000005ff487819 */ /* 0x004fca0000011651 */
[----:B------:R-:W2:Y:S02]  /*0090*/  SHFL.IDX PT, R0, R72, RZ, 0x1f ;  /* 0x00001fff48007589 */ /* 0x000ea400000e0000 */
[----:B--2---:R-:W-:Y:S01]  /*00a0*/  R2UR UR8, R0 ;  /* 0x00000000000872ca */ /* 0x004fe200000e0000 */
[----:B-1--4-:R-:W-:-:S14]  /*00b0*/  BRA.U UP0, `(.L_x_0) ;  /* 0x00000001002c7547 */ /* 0x012fdc000b800000 */
[----:B------:R-:W1:Y:S02]  /*00c0*/  LDCU.64 UR6, c[0x0][0x888] ;  /* 0x00011100ff0677ac */ /* 0x000e640008000a00 */
[----:B-1----:R-:W-:-:S04]  /*00d0*/  UISETP.NE.U32.AND UP0, UPT, UR6, URZ, UPT ;  /* 0x000000ff0600728c */ /* 0x002fc8000bf05070 */
[----:B------:R-:W-:-:S09]  /*00e0*/  UISETP.NE.AND.EX UP0, UPT, UR7, URZ, UPT, UP0 ;  /* 0x000000ff0700728c */ /* 0x000fd2000bf05300 */
[----:B------:R-:W-:Y:S05]  /*00f0*/  BRA.U !UP0, `(.L_x_1) ;  /* 0x0000000108107547 */ /* 0x000fea000b800000 */
[----:B------:R-:W1:Y:S02]  /*0100*/  LDC.64 R2, c[0x0][0x888] ;  /* 0x00022200ff027b82 */ /* 0x000e640000000a00 */
[----:B-1----:R1:W5:Y:S01]  /*0110*/  LDG.E R35, desc[UR46][R2.64] ;  /* 0x0000002e02237981 */ /* 0x002362000c1e1900 */
[----:B------:R-:W-:Y:S01]  /*0120*/  HFMA2 R67, -RZ, RZ, 0, 5.9604644775390625e-08 ;  /* 0x00000001ff437431 */ /* 0x000fe200000001ff */
[----:B------:R-:W-:Y:S05]  /*0130*/  BRA `(.L_x_0) ;  /* 0x00000000000c7947 */ /* 0x000fea0003800000 */
.L_x_1:
[----:B------:R-:W1:Y:S01]  /*0140*/  LDCU UR6, c[0x0][0x880] ;  /* 0x00011000ff0677ac */ /* 0x000e620008000800 */
[----:B------:R-:W-:Y:S01]  /*0150*/  HFMA2 R67, -RZ, RZ, 0, 5.9604644775390625e-08 ;  /* 0x00000001ff437431 */ /* 0x000fe200000001ff */
[----:B-1----:R-:W-:-:S07]  /*0160*/  MOV R35, UR6 ;  /* 0x0000000600237c02 */ /* 0x002fce0008000f00 */
.L_x_0:
[----:B------:R-:W2:Y:S02]  /*0170*/  LDCU.64 UR6, c[0x0][0x8b0] ;  /* 0x00011600ff0677ac */ /* 0x000ea40008000a00 */
[----:B--2---:R-:W-:-:S04]  /*0180*/  UISETP.NE.U32.AND UP0, UPT, UR6, URZ, UPT ;  /* 0x000000ff0600728c */ /* 0x004fc8000bf05070 */
[----:B------:R-:W-:-:S09]  /*0190*/  UISETP.NE.AND.EX UP0, UPT, UR7, URZ, UPT, UP0 ;  /* 0x000000ff0700728c */ /* 0x000fd2000bf05300 */
[----:B------:R-:W-:Y:S05]  /*01a0*/  BRA.U UP0, `(.L_x_2) ;  /* 0x0000000100247547 */ /* 0x000fea000b800000 */
[----:B------:R-:W2:Y:S02]  /*01b0*/  LDCU.64 UR6, c[0x0][0x8a8] ;  /* 0x00011500ff0677ac */ /* 0x000ea40008000a00 */
[----:B--2---:R-:W-:-:S04]  /*01c0*/  UISETP.NE.U32.AND UP0, UPT, UR6, URZ, UPT ;  /* 0x000000ff0600728c */ /* 0x004fc8000bf05070 */
[----:B------:R-:W-:-:S09]  /*01d0*/  UISETP.NE.AND.EX UP0, UPT, UR7, URZ, UPT, UP0 ;  /* 0x000000ff0700728c */ /* 0x000fd2000bf05300 */
[----:B------:R-:W-:Y:S05]  /*01e0*/  BRA.U !UP0, `(.L_x_3) ;  /* 0x00000001080c7547 */ /* 0x000fea000b800000 */
[----:B------:R-:W2:Y:S02]  /*01f0*/  LDC.64 R32, c[0x0][0x8a8] ;  /* 0x00022a00ff207b82 */ /* 0x000ea40000000a00 */
[----:B--2---:R2:W5:Y:S01]  /*0200*/  LDG.E R32, desc[UR46][R32.64] ;  /* 0x0000002e20207981 */ /* 0x004562000c1e1900 */
[----:B------:R-:W-:Y:S05]  /*0210*/  BRA `(.L_x_2) ;  /* 0x0000000000087947 */ /* 0x000fea0003800000 */
.L_x_3:
[----:B------:R-:W2:Y:S02]  /*0220*/  LDCU UR6, c[0x0][0x8a0] ;  /* 0x00011400ff0677ac */ /* 0x000ea40008000800 */
[----:B--2---:R-:W-:Y:S02]  /*0230*/  MOV R32, UR6 ;  /* 0x0000000600207c02 */ /* 0x004fe40008000f00 */
.L_x_2:
[----:B------:R-:W-:Y:S01]  /*0240*/  IMAD.U32 R0, RZ, RZ, UR8 ;  /* 0x00000008ff007e24 */ /* 0x000fe2000f8e00ff */
[----:B------:R-:W-:Y:S04]  /*0250*/  BSSY.RECONVERGENT B0, `(.L_x_4) ;  /* 0x000000c000007945 */ /* 0x000fe80003800200 */
[C---:B------:R-:W-:Y:S02]  /*0260*/  ISETP.NE.OR P1, PT, R0.reuse, 0x1, !P5 ;  /* 0x000000010000780c */ /* 0x040fe40006f25670 */
[----:B------:R-:W-:-:S11]  /*0270*/  ISETP.NE.OR P0, PT, R0, 0x3, !P5 ;  /* 0x000000030000780c */ /* 0x000fd60006f05670 */
[----:B------:R-:W-:Y:S05]  /*0280*/  @P1 BRA `(.L_x_5) ;  /* 0x0000000000201947 */ /* 0x000fea0003800000 */
[----:B------:R-:W3:Y:S02]  /*0290*/  LDCU.64 UR6, c[0x0][0x348] ;  /* 0x00006900ff0677ac */ /* 0x000ee40008000a00 */
[----:B---3--:R-:W-:Y:S02]  /*02a0*/  UIADD3 UR10, UP1, UPT, UR6, 0x80, URZ ;  /* 0x00000080060a7890 */ /* 0x008fe4000ff3e0ff */
[----:B------:R-:W-:Y:S02]  /*02b0*/  UIADD3 UR6, UP0, UPT, UR6, 0x180, URZ ;  /* 0x0000018006067890 */ /* 0x000fe4000ff1e0ff */
[----:B------:R-:W-:Y:S02]  /*02c0*/  UIADD3.X UR11, UPT, UPT, URZ, UR7, URZ, UP1, !UPT ;  /* 0x00000007ff0b7290 */ /* 0x000fe40008ffe4ff */
[----:B------:R-:W-:-:S07]  /*02d0*/  UIADD3.X UR7, UPT, UPT, URZ, UR7, URZ, UP0, !UPT ;  /* 0x00000007ff077290 */ /* 0x000fce00087fe4ff */
[----:B------:R3:W-:Y:S02]  /*02e0*/  UTMACCTL.PF [UR10] ;  /* 0x000000000a0079b9 */ /* 0x0007e40008040000 */
[----:B------:R3:W-:Y:S02]  /*02f0*/  UTMACCTL.PF [UR6] ;  /* 0x00000000060079b9 */ /* 0x0007e40008040000 */
[----:B---3--:R-:W-:Y:S01]  /*0300*/  NOP ;  /* 0x0000000000007918 */ /* 0x008fe20000000000 */
.L_x_5:
[----:B------:R-:W-:Y:S05]  /*0310*/  BSYNC.RECONVERGENT B0 ;  /* 0x0000000000007941 */ /* 0x000fea0003800200 */
.L_x_4:
[----:B------:R-:W-:Y:S04]  /*0320*/  BSSY.RECONVERGENT B0, `(.L_x_6) ;  /* 0x000000a000007945 */ /* 0x000fe80003800200 */
        /* <DEDUP_REMOVED lines=9> */
.L_x_7:
[----:B------:R-:W-:Y:S05]  /*03c0*/  BSYNC.RECONVERGENT B0 ;  /* 0x0000000000007941 */ /* 0x000fea0003800200 */
.L_x_6:
[----:B------:R-:W3:Y:S01]  /*03d0*/  LDCU.64 UR6, c[0x0][0x888] ;  /* 0x00011100ff0677ac */ /* 0x000ee20008000a00 */
[----:B------:R-:W-:Y:S02]  /*03e0*/  UISETP.EQ.U32.AND UP1, UPT, UR4, URZ, UPT ;  /* 0x000000ff0400728c */ /* 0x000fe4000bf22070 */
[----:B------:R-:W-:Y:S02]  /*03f0*/  UPLOP3.LUT UP2, UPT, UPT, UPT, UPT, 0x80, 0x8 ;  /* 0x000000000008789c */ /* 0x000fe40003f4f070 */
[----:B---3--:R-:W-:-:S04]  /*0400*/  UISETP.NE.U32.AND UP0, UPT, UR6, URZ, UPT ;  /* 0x000000ff0600728c */ /* 0x008fc8000bf05070 */
[----:B------:R-:W-:-:S04]  /*0410*/  UISETP.NE.AND.EX UP0, UPT, UR7, URZ, UPT, UP0 ;  /* 0x000000ff0700728c */ /* 0x000fc8000bf05300 */
[----:B------:R-:W-:-:S04]  /*0420*/  UISETP.EQ.OR.EX UP3, UPT, UR5, URZ, !UP0, UP1 ;  /* 0x000000ff0500728c */ /* 0x000fc8000c762710 */
[----:B------:R-:W-:-:S05]  /*0430*/  UP2UR UR50, UPR, URZ, 0x8 ;  /* 0x00000008ff327883 */ /* 0x000fca0008000000 */
[----:B------:R-:W-:Y:S07]  /*0440*/  BRA.U !UP3, `(.L_x_8) ;  /* 0x000000010b207547 */ /* 0x000fee000b800000 */
[----:B------:R-:W-:Y:S01]  /*0450*/  UISETP.NE.U32.AND UP2, UPT, UR4, URZ, UPT ;  /* 0x000000ff0400728c */ /* 0x000fe2000bf45070 */
[----:B-----5:R-:W-:Y:S01]  /*0460*/  FSETP.NEU.AND P0, PT, R35, RZ, PT ;  /* 0x000000ff2300720b */ /* 0x020fe20003f0d000 */
[----:B------:R-:W-:Y:S02]  /*0470*/  USEL UR4, URZ, 0xffffffff, UP0 ;  /* 0xffffffffff047887 */ /* 0x000fe40008000000 */
[----:B------:R-:W-:-:S10]  /*0480*/  UISETP.NE.AND.EX UP2, UPT, UR5, URZ, UPT, UP2 ;  /* 0x000000ff0500728c */ /* 0x000fd4000bf45320 */
[----:B------:R-:W-:Y:S01]  /*0490*/  VOTEU.ANY UP1, P0 ;  /* 0x0000000000ff7886 */ /* 0x000fe20000020100 */
[----:B------:R-:W-:-:S04]  /*04a0*/  @!UP2 USEL UR4, URZ, 0xffffffff, UP1 ;  /* 0xffffffffff04a887 */ /* 0x000fc80008800000 */
[----:B------:R-:W-:-:S04]  /*04b0*/  ULOP3.LUT UR4, UR4, 0x1, URZ, 0xc0, !UPT ;  /* 0x0000000104047892 */ /* 0x000fc8000f8ec0ff */
[----:B------:R-:W-:-:S11]  /*04c0*/  UISETP.NE.U32.AND UP2, UPT, UR4, 0x1, UPT ;  /* 0x000000010400788c */ /* 0x000fd6000bf45070 */
.L_x_8:
[----:B-1----:R-:W1:Y:S01]  /*04d0*/  SHFL.IDX PT, R2, R72, RZ, 0x1f ;  /* 0x00001fff48027589 */ /* 0x002e6200000e0000 */
[----:B------:R-:W-:-:S04]  /*04e0*/  UISETP.NE.AND UP1, UPT, UR8, 0x2, UPT ;  /* 0x000000020800788c */ /* 0x000fc8000bf25270 */
[----:B------:R-:W-:Y:S01]  /*04f0*/  USEL UR6, URZ, 0x1, UP1 ;  /* 0x00000001ff067887 */ /* 0x000fe20008800000 */
[----:B-1----:R-:W-:-:S13]  /*0500*/  ISETP.NE.AND P0, PT, R2, RZ, PT ;  /* 0x000000ff0200720c */ /* 0x002fda0003f05270 */
[----:B------:R-:W-:Y:S05]  /*0510*/  @P0 BRA `(.L_x_9) ;  /* 0x0000000000480947 */ /* 0x000fea0003800000 */
[----:B------:R-:W1:Y:S01]  /*0520*/  S2UR UR5, SR_CgaCtaId ;  /* 0x00000000000579c3 */ /* 0x000e620000008800 */
[----:B------:R-:W-:Y:S01]  /*0530*/  UMOV UR7, 0x400 ;  /* 0x0000040000077882 */ /* 0x000fe20000000000 */
[----:B------:R-:W-:Y:S01]  /*0540*/  UMOV UR4, 0x1 ;  /* 0x0000000100047882 */ /* 0x000fe20000000000 */
[----:B------:R-:W-:Y:S01]  /*0550*/  ELECT P0, URZ, PT ;  /* 0x0000000000ff782f */ /* 0x000fe20003800000 */
[----:B------:R-:W-:-:S04]  /*0560*/  UIADD3 UR10, UPT, UPT, -UR4, 0x100000, URZ ;  /* 0x00100000040a7890 */ /* 0x000fc8000fffe1ff */
[----:B------:R-:W-:Y:S02]  /*0570*/  USHF.L.U32 UR11, UR10, 0xb, URZ ;  /* 0x0000000b0a0b7899 */ /* 0x000fe400080006ff */
[----:B------:R-:W-:Y:S02]  /*0580*/  USHF.L.U32 UR10, UR10, 0x1, URZ ;  /* 0x000000010a0a7899 */ /* 0x000fe400080006ff */
[----:B-1----:R-:W-:Y:S01]  /*0590*/  ULEA UR5, UR5, UR7, 0x18 ;  /* 0x0000000705057291 */ /* 0x002fe2000f8ec0ff */
[----:B------:R-:W1:Y:S11]  /*05a0*/  FENCE.VIEW.ASYNC.S ;  /* 0x00000000000073c6 */ /* 0x000e760000000000 */
[----:B-1----:R1:W3:Y:S01]  /*05b0*/  SYNCS.EXCH.64 URZ, [UR5], UR10 ;  /* 0x0000000a05ff75b2 */ /* 0x0022e20008000100 */
[----:B------:R1:W4:Y:S01]  /*05c0*/  SYNCS.EXCH.64 URZ, [UR5+0x20], UR10 ;  /* 0x0000200a05ff75b2 */ /* 0x0003220008000100 */
[----:B------:R1:W1:Y:S01]  /*05d0*/  SYNCS.EXCH.64 URZ, [UR5+0x8], UR10 ;  /* 0x0000080a05ff75b2 */ /* 0x0002620008000100 */
[----:B------:R1:W1:Y:S01]  /*05e0*/  SYNCS.EXCH.64 URZ, [UR5+0x28], UR10 ;  /* 0x0000280a05ff75b2 */ /* 0x0002620008000100 */
[----:B------:R1:W1:Y:S01]  /*05f0*/  SYNCS.EXCH.64 URZ, [UR5+0x10], UR10 ;  /* 0x0000100a05ff75b2 */ /* 0x0002620008000100 */
[----:B------:R1:W1:Y:S01]  /*0600*/  SYNCS.EXCH.64 URZ, [UR5+0x30], UR10 ;  /* 0x0000300a05ff75b2 */ /* 0x0002620008000100 */
[----:B------:R1:W1:Y:S01]  /*0610*/  SYNCS.EXCH.64 URZ, [UR5+0x18], UR10 ;  /* 0x0000180a05ff75b2 */ /* 0x0002620008000100 */
[----:B------:R1:W1:Y:S01]  /*0620*/  SYNCS.EXCH.64 URZ, [UR5+0x38], UR10 ;  /* 0x0000380a05ff75b2 */ /* 0x0002620008000100 */
[----:B------:R-:W-:Y:S01]  /*0630*/  NOP ;  /* 0x0000000000007918 */ /* 0x000fe20000000000 */
.L_x_9:
[----:B------:R-:W2:Y:S01]  /*0640*/  SHFL.IDX PT, R2, R72, RZ, 0x1f ;  /* 0x00001fff48027589 */ /* 0x000ea200000e0000 */
[----:B------:R-:W-:Y:S01]  /*0650*/  NOP ;  /* 0x0000000000007918 */ /* 0x000fe20000000000 */
[----:B--2---:R-:W-:-:S13]  /*0660*/  ISETP.NE.AND P0, PT, R2, 0x1, PT ;  /* 0x000000010200780c */ /* 0x004fda0003f05270 */
[----:B------:R-:W-:Y:S05]  /*0670*/  @P0 BRA `(.L_x_10) ;  /* 0x0000000000580947 */ /* 0x000fea0003800000 */
[----:B------:R-:W2:Y:S01]  /*0680*/  S2UR UR7, SR_CgaCtaId ;  /* 0x00000000000779c3 */ /* 0x000ea20000008800 */
[----:B------:R-:W-:Y:S01]  /*0690*/  UMOV UR9, 0x400 ;  /* 0x0000040000097882 */ /* 0x000fe20000000000 */
[----:B-1----:R-:W-:Y:S01]  /*06a0*/  UMOV UR5, 0x20 ;  /* 0x0000002000057882 */ /* 0x002fe20000000000 */
[----:B------:R-:W-:Y:S01]  /*06b0*/  UMOV UR4, 0x80 ;  /* 0x0000008000047882 */ /* 0x000fe20000000000 */
[----:B------:R-:W-:-:S04]  /*06c0*/  UIADD3 UR10, UPT, UPT, -UR5, 0x100000, URZ ;  /* 0x00100000050a7890 */ /* 0x000fc8000fffe1ff */
[----:B------:R-:W-:Y:S02]  /*06d0*/  USHF.L.U32 UR11, UR10, 0xb, URZ ;  /* 0x0000000b0a0b7899 */ /* 0x000fe400080006ff */
[----:B------:R-:W-:Y:S02]  /*06e0*/  USHF.L.U32 UR10, UR10, 0x1, URZ ;  /* 0x000000010a0a7899 */ /* 0x000fe400080006ff */
[----:B------:R-:W-:-:S04]  /*06f0*/  UIADD3 UR4, UPT, UPT, -UR4, 0x100000, URZ ;  /* 0x0010000004047890 */ /* 0x000fc8000fffe1ff */
[----:B------:R-:W-:Y:S02]  /*0700*/  USHF.L.U32 UR5, UR4, 0xb, URZ ;  /* 0x0000000b04057899 */ /* 0x000fe400080006ff */
[----:B------:R-:W-:Y:S01]  /*0710*/  USHF.L.U32 UR4, UR4, 0x1, URZ ;  /* 0x0000000104047899 */ /* 0x000fe200080006ff */
[----:B------:R-:W-:Y:S01]  /*0720*/  ELECT P0, URZ, PT ;  /* 0x0000000000ff782f */ /* 0x000fe20003800000 */
[----:B--2---:R-:W-:Y:S01]  /*0730*/  ULEA UR7, UR7, UR9, 0x18 ;  /* 0x0000000907077291 */ /* 0x004fe2000f8ec0ff */
[----:B------:R-:W1:Y:S11]  /*0740*/  FENCE.VIEW.ASYNC.S ;  /* 0x00000000000073c6 */ /* 0x000e760000000000 */
[----:B-1----:R2:W1:Y:S01]  /*0750*/  SYNCS.EXCH.64 URZ, [UR7+0x40], UR10 ;  /* 0x0000400a07ff75b2 */ /* 0x0024620008000100 */
[----:B------:R2:W1:Y:S01]  /*0760*/  SYNCS.EXCH.64 URZ, [UR7+0x60], UR4 ;  /* 0x0000600407ff75b2 */ /* 0x0004620008000100 */
[----:B------:R2:W1:Y:S01]  /*0770*/  SYNCS.EXCH.64 URZ, [UR7+0x48], UR10 ;  /* 0x0000480a07ff75b2 */ /* 0x0004620008000100 */
[----:B------:R2:W1:Y:S01]  /*0780*/  SYNCS.EXCH.64 URZ, [UR7+0x68], UR4 ;  /* 0x0000680407ff75b2 */ /* 0x0004620008000100 */
[----:B------:R2:W1:Y:S01]  /*0790*/  SYNCS.EXCH.64 URZ, [UR7+0x50], UR10 ;  /* 0x0000500a07ff75b2 */ /* 0x0004620008000100 */
[----:B------:R2:W1:Y:S01]  /*07a0*/  SYNCS.EXCH.64 URZ, [UR7+0x70], UR4 ;  /* 0x0000700407ff75b2 */ /* 0x0004620008000100 */
[----:B------:R2:W1:Y:S01]  /*07b0*/  SYNCS.EXCH.64 URZ, [UR7+0x58], UR10 ;  /* 0x0000580a07ff75b2 */ /* 0x0004620008000100 */
[----:B------:R2:W1:Y:S02]  /*07c0*/  SYNCS.EXCH.64 URZ, [UR7+0x78], UR4 ;  /* 0x0000780407ff75b2 */ /* 0x0004640008000100 */
[----:B--2---:R-:W-:Y:S01]  /*07d0*/  NOP ;  /* 0x0000000000007918 */ /* 0x004fe20000000000 */
.L_x_10:
[----:B------:R-:W2:Y:S01]  /*07e0*/  SHFL.IDX PT, R2, R72, RZ, 0x1f ;  /* 0x00001fff48027589 */ /* 0x000ea200000e0000 */
[----:B------:R-:W-:Y:S01]  /*07f0*/  NOP ;  /* 0x0000000000007918 */ /* 0x000fe20000000000 */
[----:B--2---:R-:W-:-:S13]  /*0800*/  ISETP.NE.AND P0, PT, R2, 0x3, PT ;  /* 0x000000030200780c */ /* 0x004fda0003f05270 */
[----:B------:R-:W-:Y:S05]  /*0810*/  @P0 BRA `(.L_x_11) ;  /* 0x0000000000300947 */ /* 0x000fea0003800000 */
[----:B-1----:R-:W1:Y:S01]  /*0820*/  S2UR UR5, SR_CgaCtaId ;  /* 0x00000000000579c3 */ /* 0x002e620000008800 */
        /* <DEDUP_REMOVED lines=8> */
[----:B-1----:R2:W1:Y:S01]  /*08b0*/  SYNCS.EXCH.64 URZ, [UR5+0x80], UR10 ;  /* 0x0000800a05ff75b2 */ /* 0x0024620008000100 */
[----:B------:R2:W1:Y:S02]  /*08c0*/  SYNCS.EXCH.64 URZ, [UR5+0x88], UR10 ;  /* 0x0000880a05ff75b2 */ /* 0x0004640008000100 */
[----:B--2---:R-:W-:Y:S01]  /*08d0*/  NOP ;  /* 0x0000000000007918 */ /* 0x004fe20000000000 */
.L_x_11:
[----:B------:R-:W2:Y:S01]  /*08e0*/  SHFL.IDX PT, R2, R72, RZ, 0x1f ;  /* 0x00001fff48027589 */ /* 0x000ea200000e0000 */
[----:B------:R-:W-:Y:S01]  /*08f0*/  NOP ;  /* 0x0000000000007918 */ /* 0x000fe20000000000 */
[----:B--2---:R-:W-:-:S13]  /*0900*/  ISETP.NE.AND P0, PT, R2, 0x4, PT ;  /* 0x000000040200780c */ /* 0x004fda0003f05270 */
[----:B------:R-:W-:Y:S05]  /*0910*/  @P0 BRA `(.L_x_12) ;  /* 0x00000000004c0947 */ /* 0x000fea0003800000 */
[----:B-1----:R-:W1:Y:S01]  /*0920*/  S2UR UR5, SR_CgaCtaId ;  /* 0x00000000000579c3 */ /* 0x002e620000008800 */
[----:B------:R-:W-:Y:S01]  /*0930*/  UMOV UR9, 0x100 ;  /* 0x0000010000097882 */ /* 0x000fe20000000000 */
[----:B------:R-:W-:Y:S01]  /*0940*/  UMOV UR7, 0x400 ;  /* 0x0000040000077882 */ /* 0x000fe20000000000 */
[----:B------:R-:W-:Y:S01]  /*0950*/  USEL UR9, UR9, 0xe0, UP2 ;  /* 0x000000e009097887 */ /* 0x000fe20009000000 */
[----:B------:R-:W-:Y:S01]  /*0960*/  UMOV UR4, 0x1 ;  /* 0x0000000100047882 */ /* 0x000fe20000000000 */
[----:B------:R-:W-:Y:S01]  /*0970*/  ELECT P0, URZ, PT ;  /* 0x0000000000ff782f */ /* 0x000fe20003800000 */
[----:B------:R-:W-:-:S04]  /*0980*/  UIADD3 UR10, UPT, UPT, -UR4, 0x100000, URZ ;  /* 0x00100000040a7890 */ /* 0x000fc8000fffe1ff */
[----:B------:R-:W-:Y:S02]  /*0990*/  USHF.L.U32 UR11, UR10, 0xb, URZ ;  /* 0x0000000b0a0b7899 */ /* 0x000fe400080006ff */
[----:B------:R-:W-:Y:S02]  /*09a0*/  USHF.L.U32 UR10, UR10, 0x1, URZ ;  /* 0x000000010a0a7899 */ /* 0x000fe400080006ff */
[----:B------:R-:W-:-:S04]  /*09b0*/  UIADD3 UR12, UPT, UPT, -UR9, 0x100000, URZ ;  /* 0x00100000090c7890 */ /* 0x000fc8000fffe1ff */
[----:B------:R-:W-:Y:S02]  /*09c0*/  USHF.L.U32 UR13, UR12, 0xb, URZ ;  /* 0x0000000b0c0d7899 */ /* 0x000fe400080006ff */
[----:B------:R-:W-:Y:S02]  /*09d0*/  USHF.L.U32 UR12, UR12, 0x1, URZ ;  /* 0x000000010c0c7899 */ /* 0x000fe400080006ff */
[----:B-1----:R-:W-:Y:S01]  /*09e0*/  ULEA UR5, UR5, UR7, 0x18 ;  /* 0x0000000705057291 */ /* 0x002fe2000f8ec0ff */
[----:B------:R-:W1:Y:S11]  /*09f0*/  FENCE.VIEW.ASYNC.S ;  /* 0x00000000000073c6 */ /* 0x000e760000000000 */
[----:B-1----:R2:W1:Y:S01]  /*0a00*/  SYNCS.EXCH.64 URZ, [UR5+0x90], UR10 ;  /* 0x0000900a05ff75b2 */ /* 0x0024620008000100 */
[----:B------:R2:W1:Y:S01]  /*0a10*/  SYNCS.EXCH.64 URZ, [UR5+0xa0], UR12 ;  /* 0x0000a00c05ff75b2 */ /* 0x0004620008000100 */
[----:B------:R2:W1:Y:S01]  /*0a20*/  SYNCS.EXCH.64 URZ, [UR5+0x98], UR10 ;  /* 0x0000980a05ff75b2 */ /* 0x0004620008000100 */
[----:B------:R2:W1:Y:S02]  /*0a30*/  SYNCS.EXCH.64 URZ, [UR5+0xa8], UR12 ;  /* 0x0000a80c05ff75b2 */ /* 0x0004640008000100 */
[----:B--2---:R-:W-:Y:S01]  /*0a40*/  NOP ;  /* 0x0000000000007918 */ /* 0x004fe20000000000 */
.L_x_12:
        /* <DEDUP_REMOVED lines=26> */
.L_x_13:
        /* <DEDUP_REMOVED lines=18> */
.L_x_14:
[----:B-1----:R-:W1:Y:S01]  /*0d10*/  S2UR UR5, SR_CTAID.X ;  /* 0x00000000000579c3 */ /* 0x002e620000002500 */
[----:B------:R-:W-:-:S05]  /*0d20*/  CS2R.32 R68, SR_CgaSize ;  /* 0x0000000000447805 */ /* 0x000fca0000008a00 */
[----:B------:R-:W-:-:S05]  /*0d30*/  IMAD R68, R68, -0xa0, RZ ;  /* 0xffffff6044447824 */ /* 0x000fca00078e02ff */
[----:B------:R-:W-:-:S14]  /*0d40*/  R2UR UR9, R68 ;  /* 0x00000000440972ca */ /* 0x000fdc00000e0000 */
[----:B------:R-:W2:Y:S01]  /*0d50*/  LDCU UR9, c[0x0][UR9+0x2b0] ;  /* 0x00005600090977ac */ /* 0x000ea20008000800 */
[----:B------:R-:W-:Y:S01]  /*0d60*/  NOP ;  /* 0x0000000000007918 */ /* 0x000fe20000000000 */
[----:B------:R-:W-:-:S05]  /*0d70*/  CS2R.32 R68, SR_CgaSize ;  /* 0x0000000000447805 */ /* 0x000fca0000008a00 */
[----:B------:R-:W-:-:S05]  /*0d80*/  IMAD R68, R68, -0xa0, RZ ;  /* 0xffffff6044447824 */ /* 0x000fca00078e02ff */
[----:B------:R-:W-:-:S14]  /*0d90*/  R2UR UR7, R68 ;  /* 0x00000000440772ca */ /* 0x000fdc00000e0000 */
[----:B------:R-:W3:Y:S01]  /*0da0*/  LDCU UR7, c[0x0][UR7+0x2b4] ;  /* 0x00005680070777ac */ /* 0x000ee20008000800 */
[----:B------:R-:W4:Y:S08]  /*0db0*/  S2UR UR4, SR_CTAID.Y ;  /* 0x00000000000479c3 */ /* 0x000f300000002600 */
[----:B------:R-:W3:Y:S01]  /*0dc0*/  LDC R9, c[0x0][0xb24] ;  /* 0x0002c900ff097b82 */ /* 0x000ee20000000800 */
[----:B-1----:R-:W-:-:S02]  /*0dd0*/  I2FP.F32.U32 R4, UR5 ;  /* 0x0000000500047c45 */ /* 0x002fc40008201000 */
[----:B------:R-:W-:-:S05]  /*0de0*/  CS2R.32 R5, SR_CgaSize ;  /* 0x0000000000057805 */ /* 0x000fca0000008a00 */
[----:B------:R-:W-:-:S06]  /*0df0*/  IMAD R5, R5, -0xa0, RZ ;  /* 0xffffff6005057824 */ /* 0x000fcc00078e02ff */
[----:B------:R-:W1:Y:S01]  /*0e00*/  LDC R5, c[0x0][R5+0x2a0] ;  /* 0x0000a80005057b82 */ /* 0x000e620000000800 */
[----:B------:R-:W-:Y:S01]  /*0e10*/  MOV R21, UR5 ;  /* 0x0000000500157c02 */ /* 0x000fe20008000f00 */
[----:B--2---:R-:W-:Y:S01]  /*0e20*/  FMUL R4, R4, UR9 ;  /* 0x0000000904047c20 */ /* 0x004fe20008400000 */
[----:B----4-:R-:W-:Y:S02]  /*0e30*/  I2FP.F32.U32 R2, UR4 ;  /* 0x0000000400027c45 */ /* 0x010fe40008201000 */
[----:B------:R-:W-:-:S05]  /*0e40*/  CS2R.32 R3, SR_CgaSize ;  /* 0x0000000000037805 */ /* 0x000fca0000008a00 */
[----:B------:R-:W-:-:S06]  /*0e50*/  IMAD R3, R3, -0xa0, RZ ;  /* 0xffffff6003037824 */ /* 0x000fcc00078e02ff */
[----:B------:R-:W2:Y:S01]  /*0e60*/  LDC R3, c[0x0][R3+0x2a4] ;  /* 0x0000a90003037b82 */ /* 0x000ea20000000800 */
[----:B------:R-:W4:Y:S01]  /*0e70*/  F2I.U32.TRUNC.NTZ R68, R4 ;  /* 0x0000000400447305 */ /* 0x000f22000020f000 */
[----:B------:R-:W-:Y:S01]  /*0e80*/  MOV R20, UR4 ;  /* 0x0000000400147c02 */ /* 0x000fe20008000f00 */
[----:B---3--:R-:W-:-:S05]  /*0e90*/  FMUL R2, R2, UR7 ;  /* 0x0000000702027c20 */ /* 0x008fca0008400000 */
[----:B------:R-:W-:Y:S01]  /*0ea0*/  BAR.SYNC.DEFER_BLOCKING 0x0 ;  /* 0x0000000000007b1d */ /* 0x000fe20000010000 */
[----:B------:R-:W-:-:S05]  /*0eb0*/  ISETP.GE.AND P0, PT, R9, 0x1, PT ;  /* 0x000000010900780c */ /* 0x000fca0003f06270 */
[----:B------:R-:W3:Y:S02]  /*0ec0*/  F2I.U32.TRUNC.NTZ R66, R2 ;  /* 0x0000000200427305 */ /* 0x000ee4000020f000 */
[----:B------:R-:W2:Y:S01]  /*0ed0*/  S2UR UR36, SR_CTAID.Z ;  /* 0x00000000002479c3 */ /* 0x000ea20000002700 */
[----:B----4-:R-:W-:-:S05]  /*0ee0*/  IADD3 R68, PT, PT, -R68, RZ, RZ ;  /* 0x000000ff44447210 */ /* 0x010fca0007ffe1ff */
[----:B-1----:R-:W-:Y:S01]  /*0ef0*/  IMAD R68, R5, R68, UR5 ;  /* 0x0000000505447e24 */ /* 0x002fe2000f8e0244 */
[----:B---3--:R-:W-:-:S05]  /*0f00*/  IADD3 R66, PT, PT, -R66, RZ, RZ ;  /* 0x000000ff42427210 */ /* 0x008fca0007ffe1ff */
[----:B--2---:R-:W-:Y:S01]  /*0f10*/  IMAD R66, R3, R66, UR4 ;  /* 0x0000000403427e24 */ /* 0x004fe2000f8e0242 */
[----:B------:R-:W-:Y:S06]  /*0f20*/  @!P0 BRA `(.L_x_15) ;  /* 0x0000000000b88947 */ /* 0x000fec0003800000 */
[----:B------:R-:W1:Y:S01]  /*0f30*/  LDC.64 R4, c[0x0][0xb18] ;  /* 0x0002c600ff047b82 */ /* 0x000e620000000a00 */
[----:B------:R-:W-:-:S07]  /*0f40*/  ISETP.NE.AND P0, PT, R9, 0x1, PT ;  /* 0x000000010900780c */ /* 0x000fce0003f05270 */
[----:B------:R-:W2:Y:S08]  /*0f50*/  LDC R10, c[0x0][0xb0c] ;  /* 0x0002c300ff0a7b82 */ /* 0x000eb00000000800 */
[----:B------:R-:W3:Y:S08]  /*0f60*/  LDC R11, c[0x0][0x370] ;  /* 0x0000dc00ff0b7b82 */ /* 0x000ef00000000800 */
[----:B------:R-:W4:Y:S01]  /*0f70*/  LDC R12, c[0x0][0x374] ;  /* 0x0000dd00ff0c7b82 */ /* 0x000f220000000800 */
[----:B-1----:R-:W-:-:S07]  /*0f80*/  ISETP.NE.AND P1, PT, R4, 0x1, PT ;  /* 0x000000010400780c */ /* 0x002fce0003f25270 */
[----:B------:R-:W3:Y:S01]  /*0f90*/  LDC.64 R6, c[0x0][0xb10] ;  /* 0x0002c400ff067b82 */ /* 0x000ee20000000a00 */
[----:B--2---:R-:W-:-:S07]  /*0fa0*/  ISETP.NE.AND P2, PT, R10, 0x1, PT ;  /* 0x000000010a00780c */ /* 0x004fce0003f45270 */
[----:B------:R-:W1:Y:S08]  /*0fb0*/  LDC R8, c[0x0][0xb20] ;  /* 0x0002c800ff087b82 */ /* 0x000e700000000800 */
[----:B------:R-:W2:Y:S01]  /*0fc0*/  LDC.64 R2, c[0x0][0xb28] ;  /* 0x0002ca00ff027b82 */ /* 0x000ea20000000a00 */
[----:B----4-:R-:W-:-:S04]  /*0fd0*/  IMAD.HI.U32 R13, R12, R5, RZ ;  /* 0x000000050c0d7227 */ /* 0x010fc800078e00ff */
[----:B------:R-:W-:-:S04]  /*0fe0*/  IMAD.HI.U32 R5, R20, R5, RZ ;  /* 0x0000000514057227 */ /* 0x000fc800078e00ff */
[----:B---3--:R-:W-:-:S04]  /*0ff0*/  IMAD.HI.U32 R14, R11, R6, RZ ;  /* 0x000000060b0e7227 */ /* 0x008fc800078e00ff */
[C---:B------:R-:W-:Y:S01]  /*1000*/  IMAD.HI.U32 R16, R21.reuse, R6, RZ ;  /* 0x0000000615107227 */ /* 0x040fe200078e00ff */
[-C--:B------:R-:W-:Y:S02]  /*1010*/  @P2 SHF.R.U32.HI R11, RZ, R7.reuse, R14 ;  /* 0x00000007ff0b2219 */ /* 0x080fe4000001160e */
[-C--:B-1----:R-:W-:Y:S02]  /*1020*/  @P1 SHF.R.U32.HI R12, RZ, R8.reuse, R13 ;  /* 0x00000008ff0c1219 */ /* 0x082fe4000001160d */
[----:B------:R-:W-:Y:S02]  /*1030*/  SHF.R.U32.HI R5, RZ, R8, R5 ;  /* 0x00000008ff057219 */ /* 0x000fe40000011605 */
[----:B------:R-:W-:Y:S02]  /*1040*/  SHF.R.U32.HI R16, RZ, R7, R16 ;  /* 0x00000007ff107219 */ /* 0x000fe40000011610 */
[----:B------:R-:W-:Y:S01]  /*1050*/  SEL R5, R20, R5, !P1 ;  /* 0x0000000514057207 */ /* 0x000fe20004800000 */
[----:B--2---:R-:W-:Y:S01]  /*1060*/  IMAD.HI.U32 R14, R12, R2, RZ ;  /* 0x000000020c0e7227 */ /* 0x004fe200078e00ff */
[----:B------:R-:W-:-:S02]  /*1070*/  SEL R7, R21, R16, !P2 ;  /* 0x0000001015077207 */ /* 0x000fc40005000000 */
[----:B------:R-:W-:Y:S01]  /*1080*/  IADD3 R13, PT, PT, -R5, RZ, RZ ;  /* 0x000000ff050d7210 */ /* 0x000fe20007ffe1ff */
[----:B------:R-:W-:Y:S01]  /*1090*/  IMAD.HI.U32 R6, R11, R2, RZ ;  /* 0x000000020b067227 */ /* 0x000fe200078e00ff */
[----:B------:R-:W-:-:S03]  /*10a0*/  @P0 SHF.R.U32.HI R12, RZ, R3, R14 ;  /* 0x00000003ff0c0219 */ /* 0x000fc6000001160e */
[----:B------:R-:W-:Y:S01]  /*10b0*/  IMAD R13, R4, R13, R20 ;  /* 0x0000000d040d7224 */ /* 0x000fe200078e0214 */
[----:B------:R-:W-:Y:S01]  /*10c0*/  @P0 SHF.R.U32.HI R11, RZ, R3, R6 ;  /* 0x00000003ff0b0219 */ /* 0x000fe20000011606 */
[----:B------:R-:W-:-:S04]  /*10d0*/  IMAD R12, R12, R9, RZ ;  /* 0x000000090c0c7224 */ /* 0x000fc800078e02ff */
[----:B------:R-:W-:Y:S01]  /*10e0*/  IMAD R6, R11, R9, RZ ;  /* 0x000000090b067224 */ /* 0x000fe200078e02ff */
[----:B------:R-:W-:-:S04]  /*10f0*/  ISETP.GE.AND P1, PT, R5, R12, PT ;  /* 0x0000000c0500720c */ /* 0x000fc80003f26270 */
[----:B------:R-:W-:Y:S01]  /*1100*/  ISETP.GE.OR P1, PT, R7, R6, P1 ;  /* 0x000000060700720c */ /* 0x000fe20000f26670 */
[----:B------:R-:W-:-:S05]  /*1110*/  IMAD.HI.U32 R6, R5, R2, RZ ;  /* 0x0000000205067227 */ /* 0x000fca00078e00ff */
[----:B------:R-:W-:-:S04]  /*1120*/  SHF.R.U32.HI R6, RZ, R3, R6 ;  /* 0x00000003ff067219 */ /* 0x000fc80000011606 */
[----:B------:R-:W-:-:S03]  /*1130*/  SEL R6, R5, R6, !P0 ;  /* 0x0000000605067207 */ /* 0x000fc60004000000 */
[----:B------:R-:W-:Y:S01]  /*1140*/  @!P1 IMAD.HI.U32 R8, R7, R2, RZ ;  /* 0x0000000207089227 */ /* 0x000fe200078e00ff */
[----:B------:R-:W-:-:S04]  /*1150*/  IADD3 R2, PT, PT, -R6, RZ, RZ ;  /* 0x000000ff06027210 */ /* 0x000fc80007ffe1ff */
[----:B------:R-:W-:Y:S01]  /*1160*/  @!P1 SHF.R.U32.HI R8, RZ, R3, R8 ;  /* 0x00000003ff089219 */ /* 0x000fe20000011608 */
[----:B------:R-:W-:-:S03]  /*1170*/  IMAD R2, R9, R2, R5 ;  /* 0x0000000209027224 */ /* 0x000fc600078e0205 */
[----:B------:R-:W-:-:S05]  /*1180*/  @!P1 SEL R3, R7, R8, !P0 ;  /* 0x0000000807039207 */ /* 0x000fca0004000000 */
[--C-:B------:R-:W-:Y:S02]  /*1190*/  @!P1 IMAD.IADD R6, R6, 0x1, -R3.reuse ;  /* 0x0000000106069824 */ /* 0x100fe400078e0a03 */
[----:B------:R-:W-:Y:S01]  /*11a0*/  @!P1 IMAD R3, R2, R11, R3 ;  /* 0x0000000b02039224 */ /* 0x000fe200078e0203 */
[----:B------:R-:W-:Y:S01]  /*11b0*/  IADD3 R2, PT, PT, -R7, RZ, RZ ;  /* 0x000000ff07027210 */ /* 0x000fe20007ffe1ff */
[----:B------:R-:W-:Y:S02]  /*11c0*/  @!P1 IMAD R5, R6, R9, R7 ;  /* 0x0000000906059224 */ /* 0x000fe400078e0207 */
[----:B------:R-:W-:Y:S02]  /*11d0*/  @!P1 IMAD.MOV.U32 R7, RZ, RZ, R3 ;  /* 0x000000ffff079224 */ /* 0x000fe400078e0003 */
[----:B------:R-:W-:Y:S02]  /*11e0*/  IMAD R2, R10, R2, R21 ;  /* 0x000000020a027224 */ /* 0x000fe400078e0215 */
[----:B------:R-:W-:-:S02]  /*11f0*/  IMAD R20, R5, R4, R13 ;  /* 0x0000000405147224 */ /* 0x000fc400078e020d */
[----:B------:R-:W-:Y:S02]  /*1200*/  IMAD R21, R7, R10, R2 ;  /* 0x0000000a07157224 */ /* 0x000fe400078e0202 */
.L_x_15:
[----:B------:R-:W1:Y:S01]  /*1210*/  LDCU UR4, c[0x0][0xb30] ;  /* 0x00016600ff0477ac */ /* 0x000e620008000800 */
[----:B------:R-:W2:Y:S08]  /*1220*/  S2UR UR37, SR_CgaCtaId ;  /* 0x00000000002579c3 */ /* 0x000eb00000008800 */
[----:B------:R-:W3:Y:S01]  /*1230*/  LDC R26, c[0x0][0xb24] ;  /* 0x0002c900ff1a7b82 */ /* 0x000ee20000000800 */
[----:B-1----:R-:W-:-:S09]  /*1240*/  UISETP.NE.AND UP1, UPT, UR4, 0x1, UPT ;  /* 0x000000010400788c */ /* 0x002fd2000bf25270 */
[----:B--2---:R-:W-:Y:S05]  /*1250*/  BRA.U UP1, `(.L_x_16) ;  /* 0x0000000101407547 */ /* 0x004fea000b800000 */
[----:B------:R-:W1:Y:S08]  /*1260*/  LDC.64 R4, c[0x0][0xb10] ;  /* 0x0002c400ff047b82 */ /* 0x000e700000000a00 */
[----:B------:R-:W2:Y:S08]  /*1270*/  LDC.64 R2, c[0x0][0xb18] ;  /* 0x0002c600ff027b82 */ /* 0x000eb00000000a00 */
[----:B------:R-:W4:Y:S08]  /*1280*/  LDC R6, c[0x0][0xb20] ;  /* 0x0002c800ff067b82 */ /* 0x000f300000000800 */
[----:B------:R-:W3:Y:S01]  /*1290*/  LDC R8, c[0x0][0xb0c] ;  /* 0x0002c300ff087b82 */ /* 0x000ee20000000800 */
[----:B-1----:R-:W-:-:S05]  /*12a0*/  IMAD.HI.U32 R4, R21, R4, RZ ;  /* 0x0000000415047227 */ /* 0x002fca00078e00ff */
[----:B------:R-:W-:Y:S01]  /*12b0*/  SHF.R.U32.HI R4, RZ, R5, R4 ;  /* 0x00000005ff047219 */ /* 0x000fe20000011604 */
[----:B--2---:R-:W-:Y:S01]  /*12c0*/  IMAD.HI.U32 R3, R20, R3, RZ ;  /* 0x0000000314037227 */ /* 0x004fe200078e00ff */
[----:B------:R-:W-:-:S04]  /*12d0*/  ISETP.NE.AND P0, PT, R2, 0x1, PT ;  /* 0x000000010200780c */ /* 0x000fc80003f05270 */
[----:B----4-:R-:W-:-:S04]  /*12e0*/  SHF.R.U32.HI R3, RZ, R6, R3 ;  /* 0x00000006ff037219 */ /* 0x010fc80000011603 */
[----:B------:R-:W-:Y:S02]  /*12f0*/  SEL R3, R20, R3, !P0 ;  /* 0x0000000314037207 */ /* 0x000fe40004000000 */
[----:B---3--:R-:W-:-:S04]  /*1300*/  ISETP.NE.AND P1, PT, R8, 0x1, PT ;  /* 0x000000010800780c */ /* 0x008fc80003f25270 */
[----:B------:R-:W-:-:S05]  /*1310*/  SEL R4, R21, R4, !P1 ;  /* 0x0000000415047207 */ /* 0x000fca0004800000 */
[----:B------:R-:W-:Y:S02]  /*1320*/  IMAD.IADD R5, R3, 0x1, -R4 ;  /* 0x0000000103057824 */ /* 0x000fe400078e0a04 */
[----:B------:R-:W-:Y:S02]  /*1330*/  IMAD.IADD R3, R4, 0x1, -R3 ;  /* 0x0000000104037824 */ /* 0x000fe400078e0a03 */
[----:B------:R-:W-:Y:S02]  /*1340*/  IMAD R21, R5, R8, R21 ;  /* 0x0000000805157224 */ /* 0x000fe400078e0215 */
[----:B------:R-:W-:-:S07]  /*1350*/  IMAD R20, R3, R2, R20 ;  /* 0x0000000203147224 */ /* 0x000fce00078e0214 */
.L_x_16:
[----:B------:R-:W-:Y:S01]  /*1360*/  BAR.SYNC.DEFER_BLOCKING 0x0 ;  /* 0x0000000000007b1d */ /* 0x000fe20000010000 */
[----:B------:R-:W-:Y:S01]  /*1370*/  UISETP.NE.AND UP1, UPT, UR8, 0x2, UPT ;  /* 0x000000020800788c */ /* 0x000fe2000bf25270 */
[----:B------:R-:W-:Y:S02]  /*1380*/  ISETP.NE.OR P5, PT, R0, 0x2, !P5 ;  /* 0x000000020000780c */ /* 0x000fe40006fa5670 */
[----:B------:R-:W-:-:S06]  /*1390*/  LOP3.LUT R2, R81, 0x1f, RZ, 0xc0, !PT ;  /* 0x0000001f51027812 */ /* 0x000fcc00078ec0ff */
[----:B------:R-:W-:Y:S05]  /*13a0*/  BRA.U UP1, `(.L_x_17) ;  /* 0x0000001101b87547 */ /* 0x000fea000b800000 */
[----:B------:R-:W1:Y:S01]  /*13b0*/  LDCU UR13, c[0x0][0x38c] ;  /* 0x00007180ff0d77ac */ /* 0x000e620008000800 */
[----:B------:R-:W2:Y:S01]  /*13c0*/  LDC R9, c[0x0][0x370] ;  /* 0x0000dc00ff097b82 */ /* 0x000ea20000000800 */
[----:B------:R-:W-:Y:S01]  /*13d0*/  PLOP3.LUT P1, PT, PT, PT, UP2, 0x80, 0x8 ;  /* 0x000000000008781c */ /* 0x000fe20003f2f028 */
[----:B------:R-:W-:Y:S01]  /*13e0*/  HFMA2 R12, -RZ, RZ, 0, 0 ;  /* 0x00000000ff0c7431 */ /* 0x000fe200000001ff */
[----:B------:R-:W-:Y:S01]  /*13f0*/  ISETP.EQ.OR P4, PT, R2, RZ, P5 ;  /* 0x000000ff0200720c */ /* 0x000fe20002f82670 */
[----:B------:R-:W-:Y:S01]  /*1400*/  IMAD.MOV.U32 R15, RZ, RZ, 0x1 ;  /* 0x00000001ff0f7424 */ /* 0x000fe200078e00ff */
[----:B------:R-:W-:Y:S01]  /*1410*/  PLOP3.LUT P1, PT, P1, PT, PT, 0x8, 0x80 ;  /* 0x000000000080781c */ /* 0x000fe20000f2e170 */
[----:B------:R-:W-:Y:S01]  /*1420*/  IMAD.MOV.U32 R14, RZ, RZ, RZ ;  /* 0x000000ffff0e7224 */ /* 0x000fe200078e00ff */
[----:B------:R-:W-:Y:S01]  /*1430*/  MOV R8, 0x1 ;  /* 0x0000000100087802 */ /* 0x000fe20000000f00 */
[----:B------:R-:W4:Y:S01]  /*1440*/  LDC R0, c[0x0][0x374] ;  /* 0x0000dd00ff007b82 */ /* 0x000f220000000800 */
[----:B------:R-:W-:Y:S01]  /*1450*/  IMAD.MOV.U32 R10, RZ, RZ, RZ ;  /* 0x000000ffff0a7224 */ /* 0x000fe200078e00ff */
[----:B------:R-:W2:Y:S01]  /*1460*/  LDCU.64 UR22, c[0x0][0x348] ;  /* 0x00006900ff1677ac */ /* 0x000ea20008000a00 */
[----:B------:R-:W-:Y:S01]  /*1470*/  UMOV UR6, URZ ;  /* 0x000000ff00067c82 */ /* 0x000fe20008000000 */
[----:B-1----:R-:W-:-:S04]  /*1480*/  UIADD3 UR5, UPT, UPT, UR13, 0x3f, URZ ;  /* 0x0000003f0d057890 */ /* 0x002fc8000fffe0ff */
[----:B------:R-:W-:-:S04]  /*1490*/  USHF.R.S32.HI UR4, URZ, 0x1f, UR5 ;  /* 0x0000001fff047899 */ /* 0x000fc80008011405 */
[----:B------:R-:W-:-:S04]  /*14a0*/  ULEA.HI UR4, UR4, UR5, URZ, 0x6 ;  /* 0x0000000504047291 */ /* 0x000fc8000f8f30ff */
[----:B------:R-:W-:Y:S02]  /*14b0*/  USHF.R.S32.HI UR15, URZ, 0x6, UR4 ;  /* 0x00000006ff0f7899 */ /* 0x000fe40008011404 */
[----:B------:R-:W-:Y:S02]  /*14c0*/  UIADD3 UR4, UPT, UPT, UR13, -0x1, URZ ;  /* 0xffffffff0d047890 */ /* 0x000fe4000fffe0ff */
[----:B------:R-:W-:Y:S02]  /*14d0*/  UISETP.LT.U32.AND UP0, UPT, UR15, 0x4, UPT ;  /* 0x000000040f00788c */ /* 0x000fe4000bf01070 */
[----:B------:R-:W-:Y:S02]  /*14e0*/  UISETP.GE.U32.AND UP1, UPT, UR4, -0x7f, UPT ;  /* 0xffffff810400788c */ /* 0x000fe4000bf26070 */
[----:B------:R-:W-:Y:S02]  /*14f0*/  USEL UR14, UR15, 0x4, UP0 ;  /* 0x000000040f0e7887 */ /* 0x000fe40008000000 */
[----:B------:R-:W-:-:S02]  /*1500*/  UIADD3 UR13, UPT, UPT, UR13, 0x7e, URZ ;  /* 0x0000007e0d0d7890 */ /* 0x000fc4000fffe0ff */
[----:B------:R-:W-:Y:S02]  /*1510*/  UIADD3 UR5, UPT, UPT, UR14, -0x1, URZ ;  /* 0xffffffff0e057890 */ /* 0x000fe4000fffe0ff */
[----:B------:R-:W-:-:S03]  /*1520*/  UIADD3 UR7, UPT, UPT, UR15, -UR14, URZ ;  /* 0x8000000e0f077290 */ /* 0x000fc6000fffe0ff */
[----:B------:R-:W-:-:S04]  /*1530*/  @UP1 UIADD3 UR5, UPT, UPT, UR14, URZ, URZ ;  /* 0x000000ff0e051290 */ /* 0x000fc8000fffe0ff */
[----:B--2---:R-:W-:-:S12]  /*1540*/  UIADD3 UR5, UPT, UPT, UR5, 0x1, URZ ;  /* 0x0000000105057890 */ /* 0x004fd8000fffe0ff */
.L_x_35:
[----:B------:R-:W-:Y:S01]  /*1550*/  UISETP.NE.AND UP0, UPT, UR37, URZ, UPT ;  /* 0x000000ff2500728c */ /* 0x000fe2000bf05270 */
[----:B------:R-:W1:Y:S08]  /*1560*/  S2UR UR37, SR_CgaCtaId ;  /* 0x00000000002579c3 */ /* 0x000e700000008800 */
[----:B------:R-:W-:Y:S05]  /*1570*/  BRA.U UP0, `(.L_x_18) ;  /* 0x0000000100347547 */ /* 0x000fea000b800000 */
[----:B------:R-:W2:Y:S01]  /*1580*/  S2R R2, SR_CgaCtaId ;  /* 0x0000000000027919 */ /* 0x000ea20000008800 */
[----:B------:R-:W-:-:S04]  /*1590*/  MOV R3, 0x400 ;  /* 0x0000040000037802 */ /* 0x000fc80000000f00 */
[----:B--2---:R-:W-:Y:S02]  /*15a0*/  LEA R3, R2, R3, 0x18 ;  /* 0x0000000302037211 */ /* 0x004fe400078ec0ff */
[----:B------:R-:W-:-:S03]  /*15b0*/  SHF.L.U32 R2, R8, 0x1f, RZ ;  /* 0x0000001f08027819 */ /* 0x000fc600000006ff */
[----:B------:R-:W-:-:S04]  /*15c0*/  IMAD R3, R10, 0x8, R3 ;  /* 0x000000080a037824 */ /* 0x000fc800078e0203 */
[----:B------:R-:W2:Y:S02]  /*15d0*/  SYNCS.PHASECHK.TRANS64.TRYWAIT P0, [R3+URZ+0x100], R2 ;  /* 0x00010002030075a7 */ /* 0x000ea400080011ff */
[----:B--2---:R-:W-:Y:S05]  /*15e0*/  @!P0 BRA `(.L_x_19) ;  /* 0x0000006c00888947 */ /* 0x004fea0003800000 */
.L_x_131:
[----:B------:R-:W-:Y:S01]  /*15f0*/  VIADD R10, R10, 0x1 ;  /* 0x000000010a0a7836 */ /* 0x000fe20000000000 */
[----:B------:R2:W-:Y:S04]  /*1600*/  SYNCS.ARRIVE.TRANS64.A1T0 RZ, [R3+URZ+0xf0], RZ ;  /* 0x0000f0ff03ff79a7 */ /* 0x0005e800081000ff */
[----:B------:R-:W-:-:S04]  /*1610*/  ISETP.NE.AND P0, PT, R10, 0x2, PT ;  /* 0x000000020a00780c */ /* 0x000fc80003f05270 */
[----:B------:R-:W-:Y:S02]  /*1620*/  SEL R10, R10, RZ, P0 ;  /* 0x000000ff0a0a7207 */ /* 0x000fe40000000000 */
[----:B--2---:R-:W-:-:S04]  /*1630*/  SEL R3, RZ, 0x1, P0 ;  /* 0x00000001ff037807 */ /* 0x004fc80000000000 */
[----:B------:R-:W-:-:S07]  /*1640*/  LOP3.LUT R8, R8, R3, RZ, 0x3c, !PT ;  /* 0x0000000308087212 */ /* 0x000fce00078e3cff */
.L_x_18:
[----:B------:R-:W-:Y:S01]  /*1650*/  UMOV UR4, 0x400 ;  /* 0x0000040000047882 */ /* 0x000fe20000000000 */
[----:B------:R-:W-:Y:S01]  /*1660*/  SHF.L.U32 R2, R15, 0x1f, RZ ;  /* 0x0000001f0f027819 */ /* 0x000fe200000006ff */
[----:B-1----:R-:W-:Y:S01]  /*1670*/  ULEA UR4, UR37, UR4, 0x18 ;  /* 0x0000000425047291 */ /* 0x002fe2000f8ec0ff */
[----:B------:R-:W-:Y:S01]  /*1680*/  R2UR UR35, R21 ;  /* 0x00000000152372ca */ /* 0x000fe200000e0000 */
[----:B------:R-:W-:Y:S01]  /*1690*/  UISETP.GE.U32.AND UP0, UPT, UR13, 0x7f, UPT ;  /* 0x0000007f0d00788c */ /* 0x000fe2000bf06070 */
[----:B------:R-:W-:Y:S01]  /*16a0*/  R2UR UR19, R20 ;  /* 0x00000000141372ca */ /* 0x000fe200000e0000 */
[----:B------:R-:W-:Y:S01]  /*16b0*/  ULEA UR8, UR6, UR4, 0x3 ;  /* 0x0000000406087291 */ /* 0x000fe2000f8e18ff */
[----:B------:R-:W-:-:S08]  /*16c0*/  UMOV UR29, URZ ;  /* 0x000000ff001d7c82 */ /* 0x000fd00008000000 */
[----:B------:R1:W2:Y:S01]  /*16d0*/  SYNCS.PHASECHK.TRANS64.TRYWAIT P0, [UR8+0x20], R2 ;  /* 0x00002002ff0075a7 */ /* 0x0002a20008001108 */
[----:B------:R-:W-:Y:S02]  /*16e0*/  USHF.L.U32 UR35, UR35, 0x7, URZ ;  /* 0x0000000723237899 */ /* 0x000fe400080006ff */
[----:B------:R-:W-:Y:S01]  /*16f0*/  USHF.L.U32 UR19, UR19, 0x6, URZ ;  /* 0x0000000613137899 */ /* 0x000fe200080006ff */
[----:B------:R-:W-:Y:S11]  /*1700*/  BRA.U !UP0, `(.L_x_20) ;  /* 0x0000000108d87547 */ /* 0x000ff6000b800000 */
[----:B------:R-:W-:Y:S01]  /*1710*/  UMOV UR21, URZ ;  /* 0x000000ff00157c82 */ /* 0x000fe20008000000 */
[----:B------:R-:W-:-:S05]  /*1720*/  UMOV UR42, UR6 ;  /* 0x00000006002a7c82 */ /* 0x000fca0008000000 */
.L_x_25:
[----:B-1----:R-:W-:Y:S01]  /*1730*/  ULEA UR33, UR42, UR4, 0x3 ;  /* 0x000000042a217291 */ /* 0x002fe2000f8e18ff */
[----:B--2---:R-:W-:Y:S01]  /*1740*/  @!P5 MOV R3, 0xc000 ;  /* 0x0000c0000003d802 */ /* 0x004fe20000000f00 */
[----:B--2---:R-:W-:Y:S10]  /*1750*/  @P0 BRA `(.L_x_21) ;  /* 0x00000000000c0947 */ /* 0x004ff40003800000 */
[----:B------:R-:W-:-:S04]  /*1760*/  SHF.L.U32 R5, R15, 0x1f, RZ ;  /* 0x0000001f0f057819 */ /* 0x000fc800000006ff */
[----:B------:R-:W2:Y:S02]  /*1770*/  SYNCS.PHASECHK.TRANS64.TRYWAIT P0, [UR33+0x20], R5 ;  /* 0x00002005ff0075a7 */ /* 0x000ea40008001121 */
[----:B--2---:R-:W-:Y:S05]  /*1780*/  @!P0 BRA `(.L_x_22) ;  /* 0x0000006c00348947 */ /* 0x004fea0003800000 */
.L_x_21:
[----:B------:R2:W-:Y:S01]  /*1790*/  @!P5 SYNCS.ARRIVE.TRANS64 RZ, [UR33], R3 ;  /* 0x00000003ffffd9a7 */ /* 0x0005e20008000021 */
[----:B------:R-:W-:Y:S04]  /*17a0*/  BSSY.RECONVERGENT B0, `(.L_x_23) ;  /* 0x0000003000007945 */ /* 0x000fe80003800200 */
[----:B------:R-:W-:Y:S05]  /*17b0*/  @P4 BRA `(.L_x_24) ;  /* 0x0000000000044947 */ /* 0x000fea0003800000 */
[----:B------:R-:W-:Y:S05]  /*17c0*/  BPT.TRAP 0x1 ;  /* 0x000000040000795c */ /* 0x000fea0000300000 */
.L_x_24:
[----:B------:R-:W-:Y:S05]  /*17d0*/  BSYNC.RECONVERGENT B0 ;  /* 0x0000000000007941 */ /* 0x000fea0003800200 */
.L_x_23:
[----:B------:R-:W-:Y:S02]  /*17e0*/  UIADD3 UR6, UPT, UPT, UR42, 0x1, URZ ;  /* 0x000000012a067890 */ /* 0x000fe4000fffe0ff */
[----:B------:R-:W-:Y:S02]  /*17f0*/  ULEA UR24, UR42, UR4, 0xf ;  /* 0x000000042a187291 */ /* 0x000fe4000f8e78ff */
[----:B------:R-:W-:Y:S02]  /*1800*/  UISETP.NE.AND UP0, UPT, UR6, 0x4, UPT ;  /* 0x000000040600788c */ /* 0x000fe4000bf05270 */
[----:B------:R-:W-:Y:S02]  /*1810*/  UIADD3 UR40, UP1, UPT, UR22, 0x80, URZ ;  /* 0x0000008016287890 */ /* 0x000fe4000ff3e0ff */
[----:B------:R-:W-:Y:S02]  /*1820*/  USEL UR9, URZ, 0x1, UP0 ;  /* 0x00000001ff097887 */ /* 0x000fe40008000000 */
[----:B------:R-:W-:-:S02]  /*1830*/  USEL UR6, UR6, URZ, UP0 ;  /* 0x000000ff06067287 */ /* 0x000fc40008000000 */
[----:B------:R-:W-:Y:S02]  /*1840*/  USHF.L.U32 UR34, UR21, 0x6, URZ ;  /* 0x0000000615227899 */ /* 0x000fe400080006ff */
[----:B------:R-:W-:Y:S01]  /*1850*/  ULEA UR8, UR6, UR4, 0x3 ;  /* 0x0000000406087291 */ /* 0x000fe2000f8e18ff */
[----:B------:R-:W-:Y:S01]  /*1860*/  LOP3.LUT R15, R15, UR9, RZ, 0x3c, !PT ;  /* 0x000000090f0f7c12 */ /* 0x000fe2000f8e3cff */
[----:B------:R-:W-:Y:S02]  /*1870*/  UIADD3 UR38, UP0, UPT, UR22, 0x180, URZ ;  /* 0x0000018016267890 */ /* 0x000fe4000ff1e0ff */
[----:B------:R-:W-:Y:S01]  /*1880*/  UIADD3.X UR41, UPT, UPT, URZ, UR23, URZ, UP1, !UPT ;  /* 0x00000017ff297290 */ /* 0x000fe20008ffe4ff */
[----:B-1----:R-:W-:Y:S01]  /*1890*/  SHF.L.U32 R2, R15, 0x1f, RZ ;  /* 0x0000001f0f027819 */ /* 0x002fe200000006ff */
[----:B------:R-:W-:Y:S02]  /*18a0*/  UIADD3 UR32, UPT, UPT, UR24, 0x8400, URZ ;  /* 0x0000840018207890 */ /* 0x000fe4000fffe0ff */
[----:B------:R-:W-:Y:S01]  /*18b0*/  UIADD3 UR26, UPT, UPT, UR34, 0x20, URZ ;  /* 0x00000020221a7890 */ /* 0x000fe2000fffe0ff */
[----:B------:R1:W1:Y:S01]  /*18c0*/  SYNCS.PHASECHK.TRANS64.TRYWAIT P0, [UR8+0x20], R2 ;  /* 0x00002002ff0075a7 */ /* 0x0002620008001108 */
[----:B------:R-:W-:-:S02]  /*18d0*/  ULEA UR8, UR42, UR4, 0xe ;  /* 0x000000042a087291 */ /* 0x000fc4000f8e70ff */
[----:B------:R-:W-:Y:S02]  /*18e0*/  UIADD3 UR24, UPT, UPT, UR24, 0xc400, URZ ;  /* 0x0000c40018187890 */ /* 0x000fe4000fffe0ff */
[----:B------:R-:W-:Y:S02]  /*18f0*/  UIADD3.X UR39, UPT, UPT, URZ, UR23, URZ, UP0, !UPT ;  /* 0x00000017ff277290 */ /* 0x000fe400087fe4ff */
[----:B------:R-:W-:Y:S02]  /*1900*/  UIADD3 UR16, UPT, UPT, UR8, 0x28400, URZ ;  /* 0x0002840008107890 */ /* 0x000fe4000fffe0ff */
[----:B------:R-:W-:Y:S01]  /*1910*/  UIADD3 UR8, UPT, UPT, UR8, 0x2a400, URZ ;  /* 0x0002a40008087890 */ /* 0x000fe2000fffe0ff */
[----:B------:R-:W-:Y:S01]  /*1920*/  UMOV UR30, 0x0 ;  /* 0x00000000001e7882 */ /* 0x000fe20000000000 */
[----:B------:R-:W-:Y:S01]  /*1930*/  UMOV UR31, 0x10000000 ;  /* 0x10000000001f7882 */ /* 0x000fe20000000000 */
[----:B------:R-:W-:Y:S01]  /*1940*/  UMOV UR25, UR33 ;  /* 0x0000002100197c82 */ /* 0x000fe20008000000 */
[----:B------:R-:W-:Y:S01]  /*1950*/  UMOV UR27, UR35 ;  /* 0x00000023001b7c82 */ /* 0x000fe20008000000 */
[----:B------:R-:W-:Y:S01]  /*1960*/  UMOV UR28, UR36 ;  /* 0x00000024001c7c82 */ /* 0x000fe20008000000 */
[----:B------:R-:W-:Y:S01]  /*1970*/  UMOV UR17, UR33 ;  /* 0x0000002100117c82 */ /* 0x000fe20008000000 */
[----:B------:R-:W-:Y:S01]  /*1980*/  UMOV UR20, UR36 ;  /* 0x0000002400147c82 */ /* 0x000fe20008000000 */
[----:B------:R-:W-:Y:S01]  /*1990*/  UMOV UR18, UR34 ;  /* 0x0000002200127c82 */ /* 0x000fe20008000000 */
[----:B------:R1:W-:Y:S01]  /*19a0*/  UTMALDG.3D [UR32], [UR40], desc[UR30] ;  /* 0x00001e20280075b4 */ /* 0x0003e20008011000 */
[----:B------:R-:W-:Y:S01]  /*19b0*/  UMOV UR11, UR19 ;  /* 0x00000013000b7c82 */ /* 0x000fe20008000000 */
[----:B------:R-:W-:Y:S01]  /*19c0*/  UMOV UR12, UR36 ;  /* 0x00000024000c7c82 */ /* 0x000fe20008000000 */
[----:B------:R-:W-:Y:S01]  /*19d0*/  UMOV UR9, UR33 ;  /* 0x0000002100097c82 */ /* 0x000fe20008000000 */
[----:B------:R-:W-:Y:S01]  /*19e0*/  UMOV UR10, UR26 ;  /* 0x0000001a000a7c82 */ /* 0x000fe20008000000 */
[----:B------:R-:W-:Y:S01]  /*19f0*/  UIADD3 UR21, UPT, UPT, UR21, 0x1, URZ ;  /* 0x0000000115157890 */ /* 0x000fe2000fffe0ff */
[----:B------:R-:W-:Y:S01]  /*1a00*/  UMOV UR29, UR5 ;  /* 0x00000005001d7c82 */ /* 0x000fe20008000000 */
[----:B------:R1:W-:Y:S02]  /*1a10*/  UTMALDG.3D [UR24], [UR40], desc[UR30] ;  /* 0x00001e18280075b4 */ /* 0x0003e40008011000 */
[----:B------:R-:W-:Y:S01]  /*1a20*/  UISETP.NE.AND UP0, UPT, UR21, UR5, UPT ;  /* 0x000000051500728c */ /* 0x000fe2000bf05270 */
[----:B------:R-:W-:Y:S01]  /*1a30*/  UMOV UR42, UR6 ;  /* 0x00000006002a7c82 */ /* 0x000fe20008000000 */
[----:B------:R1:W-:Y:S01]  /*1a40*/  UTMALDG.3D [UR16], [UR38], desc[UR30] ;  /* 0x00001e10260075b4 */ /* 0x0003e20008011000 */
[----:B------:R1:W-:Y:S06]  /*1a50*/  UTMALDG.3D [UR8], [UR38], desc[UR30] ;  /* 0x00001e08260075b4 */ /* 0x0003ec0008011000 */
[----:B------:R-:W-:Y:S05]  /*1a60*/  BRA.U UP0, `(.L_x_25) ;  /* 0xfffffffd00307547 */ /* 0x000fea000b83ffff */
.L_x_20:
[----:B-1----:R-:W-:Y:S01]  /*1a70*/  ULEA UR8, UR6, UR4, 0x3 ;  /* 0x0000000406087291 */ /* 0x002fe2000f8e18ff */
[----:B------:R-:W-:Y:S01]  /*1a80*/  SHF.L.U32 R2, R15, 0x1f, RZ ;  /* 0x0000001f0f027819 */ /* 0x000fe200000006ff */
[----:B------:R-:W-:Y:S01]  /*1a90*/  @!P1 SYNCS.ARRIVE.TRANS64.A1T0 RZ, [UR4+0x88], RZ ;  /* 0x000088ffffff99a7 */ /* 0x000fe20008100004 */
[----:B------:R-:W-:-:S06]  /*1aa0*/  UISETP.GT.AND UP0, UPT, UR15, UR14, UPT ;  /* 0x0000000e0f00728c */ /* 0x000fcc000bf04270 */
[----:B--2---:R1:W2:Y:S03]  /*1ab0*/  SYNCS.PHASECHK.TRANS64.TRYWAIT P0, [UR8+0x20], R2 ;  /* 0x00002002ff0075a7 */ /* 0x0042a60008001108 */
[----:B------:R-:W-:Y:S05]  /*1ac0*/  BRA.U !UP0, `(.L_x_26) ;  /* 0x0000000108d47547 */ /* 0x000fea000b800000 */
[----:B------:R-:W-:Y:S01]  /*1ad0*/  UIADD3 UR21, UPT, UPT, UR7, UR29, URZ ;  /* 0x0000001d07157290 */ /* 0x000fe2000fffe0ff */
[----:B------:R-:W-:-:S11]  /*1ae0*/  UMOV UR42, UR6 ;  /* 0x00000006002a7c82 */ /* 0x000fd60008000000 */
.L_x_31:
[----:B-1----:R-:W-:Y:S01]  /*1af0*/  ULEA UR33, UR42, UR4, 0x3 ;  /* 0x000000042a217291 */ /* 0x002fe2000f8e18ff */
[----:B--2---:R-:W-:Y:S01]  /*1b00*/  @!P5 MOV R3, 0xc000 ;  /* 0x0000c0000003d802 */ /* 0x004fe20000000f00 */
[----:B--2---:R-:W-:Y:S10]  /*1b10*/  @P0 BRA `(.L_x_27) ;  /* 0x00000000000c0947 */ /* 0x004ff40003800000 */
[----:B------:R-:W-:-:S04]  /*1b20*/  SHF.L.U32 R5, R15, 0x1f, RZ ;  /* 0x0000001f0f057819 */ /* 0x000fc800000006ff */
[----:B------:R-:W2:Y:S02]  /*1b30*/  SYNCS.PHASECHK.TRANS64.TRYWAIT P0, [UR33+0x20], R5 ;  /* 0x00002005ff0075a7 */ /* 0x000ea40008001121 */
[----:B--2---:R-:W-:Y:S05]  /*1b40*/  @!P0 BRA `(.L_x_28) ;  /* 0x00000068005c8947 */ /* 0x004fea0003800000 */
.L_x_27:
[----:B------:R2:W-:Y:S01]  /*1b50*/  @!P5 SYNCS.ARRIVE.TRANS64 RZ, [UR33], R3 ;  /* 0x00000003ffffd9a7 */ /* 0x0005e20008000021 */
[----:B------:R-:W-:Y:S04]  /*1b60*/  BSSY.RECONVERGENT B0, `(.L_x_29) ;  /* 0x0000003000007945 */ /* 0x000fe80003800200 */
[----:B------:R-:W-:Y:S05]  /*1b70*/  @P4 BRA `(.L_x_30) ;  /* 0x0000000000044947 */ /* 0x000fea0003800000 */
[----:B------:R-:W-:Y:S05]  /*1b80*/  BPT.TRAP 0x1 ;  /* 0x000000040000795c */ /* 0x000fea0000300000 */
.L_x_30:
[----:B------:R-:W-:Y:S05]  /*1b90*/  BSYNC.RECONVERGENT B0 ;  /* 0x0000000000007941 */ /* 0x000fea0003800200 */
.L_x_29:
        /* <DEDUP_REMOVED lines=32> */
[----:B------:R-:W-:Y:S01]  /*1da0*/  UMOV UR10, UR26 ;  /* 0x0000001a000a7c82 */ /* 0x000fe20008000000 */
[----:B------:R-:W-:Y:S01]  /*1db0*/  UIADD3 UR29, UPT, UPT, UR29, 0x1, URZ ;  /* 0x000000011d1d7890 */ /* 0x000fe2000fffe0ff */
[----:B------:R1:W-:Y:S01]  /*1dc0*/  UTMALDG.3D [UR24], [UR40], desc[UR30] ;  /* 0x00001e18280075b4 */ /* 0x0003e20008011000 */
[----:B------:R-:W-:-:S02]  /*1dd0*/  UMOV UR42, UR6 ;  /* 0x00000006002a7c82 */ /* 0x000fc40008000000 */
[----:B------:R-:W-:Y:S01]  /*1de0*/  UISETP.NE.AND UP0, UPT, UR29, UR21, UPT ;  /* 0x000000151d00728c */ /* 0x000fe2000bf05270 */
[----:B------:R1:W-:Y:S01]  /*1df0*/  UTMALDG.3D [UR16], [UR38], desc[UR30] ;  /* 0x00001e10260075b4 */ /* 0x0003e20008011000 */
[----:B------:R1:W-:Y:S07]  /*1e00*/  UTMALDG.3D [UR8], [UR38], desc[UR30] ;  /* 0x00001e08260075b4 */ /* 0x0003ee0008011000 */
[----:B------:R-:W-:Y:S05]  /*1e10*/  BRA.U UP0, `(.L_x_31) ;  /* 0xfffffffd00347547 */ /* 0x000fea000b83ffff */
.L_x_26:
[----:B-1----:R-:W-:Y:S01]  /*1e20*/  LEA R2, R14, UR4, 0x3 ;  /* 0x000000040e027c11 */ /* 0x002fe2000f8e18ff */
[----:B------:R-:W-:Y:S01]  /*1e30*/  NOP ;  /* 0x0000000000007918 */ /* 0x000fe20000000000 */
[----:B--2---:R-:W-:Y:S02]  /*1e40*/  SHF.L.U32 R3, R12, 0x1f, RZ ;  /* 0x0000001f0c037819 */ /* 0x004fe400000006ff */
[----:B------:R-:W-:Y:S02]  /*1e50*/  LEA R4, R14, UR4, 0x4 ;  /* 0x000000040e047c11 */ /* 0x000fe4000f8e20ff */
[----:B------:R-:W1:Y:S02]  /*1e60*/  SYNCS.PHASECHK.TRANS64.TRYWAIT P0, [R2+URZ+0x90], R3 ;  /* 0x00009003020075a7 */ /* 0x000e6400080011ff */
[----:B-1----:R-:W-:Y:S05]  /*1e70*/  @!P0 BRA `(.L_x_32) ;  /* 0x0000006400a88947 */ /* 0x002fea0003800000 */
.L_x_134:
[----:B------:R-:W2:Y:S01]  /*1e80*/  LDS.128 R4, [R4+0x120] ;  /* 0x0001200004047984 */ /* 0x000ea20000000c00 */
[----:B---3--:R-:W-:Y:S01]  /*1e90*/  ISETP.GE.AND P0, PT, R26, 0x1, PT ;  /* 0x000000011a00780c */ /* 0x008fe20003f06270 */
[----:B-1----:R-:W-:Y:S01]  /*1ea0*/  VIADD R2, R2, 0xa0 ;  /* 0x000000a002027836 */ /* 0x002fe20000000000 */
[----:B------:R-:W-:Y:S01]  /*1eb0*/  @!PT LDS RZ, [RZ] ;  /* 0x00000000fffff984 */ /* 0x000fe20000000800 */
[----:B------:R-:W-:Y:S01]  /*1ec0*/  @!PT LDS RZ, [RZ] ;  /* 0x00000000fffff984 */ /* 0x000fe20000000800 */
[----:B------:R-:W-:Y:S01]  /*1ed0*/  @!PT LDS RZ, [RZ] ;  /* 0x00000000fffff984 */ /* 0x000fe20000000800 */
[----:B------:R-:W-:Y:S01]  /*1ee0*/  @!PT LDS RZ, [RZ] ;  /* 0x00000000fffff984 */ /* 0x000fe20000000800 */
[----:B------:R1:W-:Y:S06]  /*1ef0*/  MEMBAR.ALL.CTA ;  /* 0x0000000000007992 */ /* 0x0003ec0000008000 */
[----:B-1----:R-:W1:Y:S01]  /*1f00*/  FENCE.VIEW.ASYNC.S ;  /* 0x00000000000073c6 */ /* 0x002e620000000000 */
[----:B------:R-:W-:-:S04]  /*1f10*/  PRMT R2, RZ, 0x654, R2 ;  /* 0x00000654ff027816 */ /* 0x000fc80000000002 */
[----:B-1----:R1:W-:Y:S01]  /*1f20*/  SYNCS.ARRIVE.TRANS64.RED.A1T0 RZ, [R2+URZ], RZ ;  /* 0x000000ff02ff79a7 */ /* 0x0023e200081004ff */
[----:B--2---:R-:W-:-:S13]  /*1f30*/  LOP3.LUT P2, RZ, R6, 0x1, RZ, 0xc0, !PT ;  /* 0x0000000106ff7812 */ /* 0x004fda000784c0ff */
[----:B------:R-:W-:Y:S01]  /*1f40*/  @P2 SHF.R.U32.HI R3, RZ, 0x10, R5 ;  /* 0x00000010ff032819 */ /* 0x000fe20000011605 */
[----:B------:R-:W-:Y:S01]  /*1f50*/  VOTEU.ANY UP0, P2 ;  /* 0x0000000000ff7886 */ /* 0x000fe20001000100 */
[----:B------:R-:W-:Y:S02]  /*1f60*/  @P2 MOV R13, R4 ;  /* 0x00000004000d2202 */ /* 0x000fe40000000f00 */
[----:B------:R-:W-:Y:S02]  /*1f70*/  @P2 R2UR.BROADCAST UR8, R3 ;  /* 0x00000000030822ca */ /* 0x000fe400008e0000 */
[----:B------:R-:W-:-:S11]  /*1f80*/  @P2 LOP3.LUT R11, R5, 0xffff, RZ, 0xc0, !PT ;  /* 0x0000ffff050b2812 */ /* 0x000fd600078ec0ff */
[----:B------:R-:W-:Y:S01]  /*1f90*/  @UP0 UMOV UR36, UR8 ;  /* 0x0000000800240c82 */ /* 0x000fe20008000000 */
[----:B-1----:R-:W-:Y:S05]  /*1fa0*/  @!P0 BRA `(.L_x_33) ;  /* 0x0000000000b88947 */ /* 0x002fea0003800000 */
[----:B------:R-:W4:Y:S01]  /*1fb0*/  LDC.64 R4, c[0x0][0xb18] ;  /* 0x0002c600ff047b82 */ /* 0x000f220000000a00 */
[----:B------:R-:W-:-:S07]  /*1fc0*/  ISETP.NE.AND P3, PT, R26, 0x1, PT ;  /* 0x000000011a00780c */ /* 0x000fce0003f65270 */
[----:B------:R-:W1:Y:S08]  /*1fd0*/  LDC.64 R6, c[0x0][0xb10] ;  /* 0x0002c400ff067b82 */ /* 0x000e700000000a00 */
[----:B------:R-:W2:Y:S08]  /*1fe0*/  LDC R16, c[0x0][0xb20] ;  /* 0x0002c800ff107b82 */ /* 0x000eb00000000800 */
[----:B------:R-:W3:Y:S01]  /*1ff0*/  LDC R18, c[0x0][0xb0c] ;  /* 0x0002c300ff127b82 */ /* 0x000ee20000000800 */
[----:B----4-:R-:W-:Y:S01]  /*2000*/  IMAD.HI.U32 R17, R0, R5, RZ ;  /* 0x0000000500117227 */ /* 0x010fe200078e00ff */
[----:B------:R-:W-:-:S03]  /*2010*/  ISETP.NE.AND P0, PT, R4, 0x1, PT ;  /* 0x000000010400780c */ /* 0x000fc60003f05270 */
[----:B------:R-:W-:-:S03]  /*2020*/  IMAD.HI.U32 R5, R11, R5, RZ ;  /* 0x000000050b057227 */ /* 0x000fc600078e00ff */
[----:B------:R-:W4:Y:S01]  /*2030*/  LDC.64 R2, c[0x0][0xb28] ;  /* 0x0002ca00ff027b82 */ /* 0x000f220000000a00 */
[----:B-1----:R-:W-:-:S04]  /*2040*/  IMAD.HI.U32 R20, R9, R6, RZ ;  /* 0x0000000609147227 */ /* 0x002fc800078e00ff */
[----:B------:R-:W-:Y:S01]  /*2050*/  IMAD.HI.U32 R22, R13, R6, RZ ;  /* 0x000000060d167227 */ /* 0x000fe200078e00ff */
[----:B------:R-:W-:Y:S02]  /*2060*/  SHF.R.U32.HI R20, RZ, R7, R20 ;  /* 0x00000007ff147219 */ /* 0x000fe40000011614 */
[-C--:B--2---:R-:W-:Y:S02]  /*2070*/  SHF.R.U32.HI R17, RZ, R16.reuse, R17 ;  /* 0x00000010ff117219 */ /* 0x084fe40000011611 */
[----:B------:R-:W-:Y:S02]  /*2080*/  SHF.R.U32.HI R16, RZ, R16, R5 ;  /* 0x00000010ff107219 */ /* 0x000fe40000011605 */
[----:B------:R-:W-:Y:S02]  /*2090*/  SEL R17, R0, R17, !P0 ;  /* 0x0000001100117207 */ /* 0x000fe40004000000 */
[----:B------:R-:W-:Y:S02]  /*20a0*/  SHF.R.U32.HI R22, RZ, R7, R22 ;  /* 0x00000007ff167219 */ /* 0x000fe40000011616 */
[----:B---3--:R-:W-:-:S02]  /*20b0*/  ISETP.NE.AND P1, PT, R18, 0x1, PT ;  /* 0x000000011200780c */ /* 0x008fc40003f25270 */
[----:B------:R-:W-:Y:S02]  /*20c0*/  SEL R5, R11, R16, !P0 ;  /* 0x000000100b057207 */ /* 0x000fe40004000000 */
[----:B------:R-:W-:Y:S02]  /*20d0*/  SEL R19, R9, R20, !P1 ;  /* 0x0000001409137207 */ /* 0x000fe40004800000 */
[----:B------:R-:W-:Y:S01]  /*20e0*/  SEL R7, R13, R22, !P1 ;  /* 0x000000160d077207 */ /* 0x000fe20004800000 */
[----:B----4-:R-:W-:-:S04]  /*20f0*/  IMAD.HI.U32 R20, R17, R2, RZ ;  /* 0x0000000211147227 */ /* 0x010fc800078e00ff */
[----:B------:R-:W-:Y:S01]  /*2100*/  IMAD.HI.U32 R6, R19, R2, RZ ;  /* 0x0000000213067227 */ /* 0x000fe200078e00ff */
[----:B------:R-:W-:-:S04]  /*2110*/  @P3 SHF.R.U32.HI R17, RZ, R3, R20 ;  /* 0x00000003ff113219 */ /* 0x000fc80000011614 */
        /* <DEDUP_REMOVED lines=8> */
[----:B------:R-:W-:-:S04]  /*21a0*/  @!P0 IMAD.HI.U32 R16, R7, R2, RZ ;  /* 0x0000000207108227 */ /* 0x000fc800078e00ff */
[----:B------:R-:W-:Y:S01]  /*21b0*/  IMAD.MOV R2, RZ, RZ, -R6 ;  /* 0x000000ffff027224 */ /* 0x000fe200078e0a06 */
[----:B------:R-:W-:-:S03]  /*21c0*/  @!P0 SHF.R.U32.HI R16, RZ, R3, R16 ;  /* 0x00000003ff108219 */ /* 0x000fc60000011610 */
[----:B------:R-:W-:Y:S01]  /*21d0*/  IMAD R2, R26, R2, R5 ;  /* 0x000000021a027224 */ /* 0x000fe200078e0205 */
[----:B------:R-:W-:Y:S02]  /*21e0*/  @!P0 SEL R3, R7, R16, !P3 ;  /* 0x0000001007038207 */ /* 0x000fe40005800000 */
[----:B------:R-:W-:-:S03]  /*21f0*/  IADD3 R16, PT, PT, -R5, RZ, RZ ;  /* 0x000000ff05107210 */ /* 0x000fc60007ffe1ff */
[--C-:B------:R-:W-:Y:S02]  /*2200*/  @!P0 IMAD.IADD R6, R6, 0x1, -R3.reuse ;  /* 0x0000000106068824 */ /* 0x100fe400078e0a03 */
[----:B------:R-:W-:Y:S01]  /*2210*/  @!P0 IMAD R3, R2, R19, R3 ;  /* 0x0000001302038224 */ /* 0x000fe200078e0203 */
[----:B------:R-:W-:Y:S01]  /*2220*/  IADD3 R2, PT, PT, -R7, RZ, RZ ;  /* 0x000000ff07027210 */ /* 0x000fe20007ffe1ff */
[----:B------:R-:W-:Y:S02]  /*2230*/  @!P0 IMAD R5, R26, R6, R7 ;  /* 0x000000061a058224 */ /* 0x000fe400078e0207 */
[----:B------:R-:W-:Y:S02]  /*2240*/  IMAD R11, R4, R16, R11 ;  /* 0x00000010040b7224 */ /* 0x000fe400078e020b */
[----:B------:R-:W-:Y:S02]  /*2250*/  @!P0 IMAD.MOV.U32 R7, RZ, RZ, R3 ;  /* 0x000000ffff078224 */ /* 0x000fe400078e0003 */
[----:B------:R-:W-:-:S02]  /*2260*/  IMAD R2, R18, R2, R13 ;  /* 0x0000000212027224 */ /* 0x000fc400078e020d */
[----:B------:R-:W-:Y:S02]  /*2270*/  IMAD R11, R5, R4, R11 ;  /* 0x00000004050b7224 */ /* 0x000fe400078e020b */
[----:B------:R-:W-:Y:S02]  /*2280*/  IMAD R13, R7, R18, R2 ;  /* 0x00000012070d7224 */ /* 0x000fe400078e0202 */
.L_x_33:
[----:B------:R-:W1:Y:S02]  /*2290*/  LDCU UR8, c[0x0][0xb30] ;  /* 0x00016600ff0877ac */ /* 0x000e640008000800 */
[----:B-1----:R-:W-:-:S09]  /*22a0*/  UISETP.NE.AND UP0, UPT, UR8, 0x1, UPT ;  /* 0x000000010800788c */ /* 0x002fd2000bf05270 */
[----:B------:R-:W-:Y:S05]  /*22b0*/  BRA.U UP0, `(.L_x_34) ;  /* 0x0000000100407547 */ /* 0x000fea000b800000 */
[----:B------:R-:W1:Y:S08]  /*22c0*/  LDC.64 R4, c[0x0][0xb10] ;  /* 0x0002c400ff047b82 */ /* 0x000e700000000a00 */
[----:B------:R-:W2:Y:S08]  /*22d0*/  LDC.64 R2, c[0x0][0xb18] ;  /* 0x0002c600ff027b82 */ /* 0x000eb00000000a00 */
[----:B------:R-:W3:Y:S08]  /*22e0*/  LDC R6, c[0x0][0xb20] ;  /* 0x0002c800ff067b82 */ /* 0x000ef00000000800 */
[----:B------:R-:W4:Y:S01]  /*22f0*/  LDC R16, c[0x0][0xb0c] ;  /* 0x0002c300ff107b82 */ /* 0x000f220000000800 */
[----:B-1----:R-:W-:-:S05]  /*2300*/  IMAD.HI.U32 R4, R13, R4, RZ ;  /* 0x000000040d047227 */ /* 0x002fca00078e00ff */
[----:B------:R-:W-:Y:S01]  /*2310*/  SHF.R.U32.HI R4, RZ, R5, R4 ;  /* 0x00000005ff047219 */ /* 0x000fe20000011604 */
[----:B--2---:R-:W-:Y:S01]  /*2320*/  IMAD.HI.U32 R3, R11, R3, RZ ;  /* 0x000000030b037227 */ /* 0x004fe200078e00ff */
[----:B------:R-:W-:-:S04]  /*2330*/  ISETP.NE.AND P0, PT, R2, 0x1, PT ;  /* 0x000000010200780c */ /* 0x000fc80003f05270 */
[----:B---3--:R-:W-:-:S04]  /*2340*/  SHF.R.U32.HI R6, RZ, R6, R3 ;  /* 0x00000006ff067219 */ /* 0x008fc80000011603 */
[----:B------:R-:W-:Y:S02]  /*2350*/  SEL R3, R11, R6, !P0 ;  /* 0x000000060b037207 */ /* 0x000fe40004000000 */
[----:B----4-:R-:W-:-:S04]  /*2360*/  ISETP.NE.AND P1, PT, R16, 0x1, PT ;  /* 0x000000011000780c */ /* 0x010fc80003f25270 */
[----:B------:R-:W-:-:S05]  /*2370*/  SEL R4, R13, R4, !P1 ;  /* 0x000000040d047207 */ /* 0x000fca0004800000 */
[----:B------:R-:W-:Y:S02]  /*2380*/  IMAD.IADD R5, R3, 0x1, -R4 ;  /* 0x0000000103057824 */ /* 0x000fe400078e0a04 */
[----:B------:R-:W-:Y:S02]  /*2390*/  IMAD.IADD R3, R4, 0x1, -R3 ;  /* 0x0000000104037824 */ /* 0x000fe400078e0a03 */
[----:B------:R-:W-:Y:S02]  /*23a0*/  IMAD R13, R5, R16, R13 ;  /* 0x00000010050d7224 */ /* 0x000fe400078e020d */
[----:B------:R-:W-:-:S07]  /*23b0*/  IMAD R11, R3, R2, R11 ;  /* 0x00000002030b7224 */ /* 0x000fce00078e020b */
.L_x_34:
[----:B------:R-:W-:Y:S01]  /*23c0*/  VIADD R14, R14, 0x1 ;  /* 0x000000010e0e7836 */ /* 0x000fe20000000000 */
[----:B------:R-:W-:Y:S01]  /*23d0*/  PLOP3.LUT P1, PT, PT, PT, PT, 0x80, 0x8 ;  /* 0x000000000008781c */ /* 0x000fe20003f2f070 */
[----:B------:R-:W-:Y:S02]  /*23e0*/  IMAD.IADD R21, R13, 0x1, R68 ;  /* 0x000000010d157824 */ /* 0x000fe400078e0244 */
[----:B------:R-:W-:Y:S01]  /*23f0*/  IMAD.IADD R20, R11, 0x1, R66 ;  /* 0x000000010b147824 */ /* 0x000fe200078e0242 */
[----:B------:R-:W-:-:S04]  /*2400*/  ISETP.NE.AND P0, PT, R14, 0x2, PT ;  /* 0x000000020e00780c */ /* 0x000fc80003f05270 */
[----:B------:R-:W-:Y:S02]  /*2410*/  SEL R3, RZ, 0x1, P0 ;  /* 0x00000001ff037807 */ /* 0x000fe40000000000 */
[----:B------:R-:W-:Y:S02]  /*2420*/  SEL R14, R14, RZ, P0 ;  /* 0x000000ff0e0e7207 */ /* 0x000fe40000000000 */
[----:B------:R-:W-:Y:S01]  /*2430*/  LOP3.LUT R12, R12, R3, RZ, 0x3c, !PT ;  /* 0x000000030c0c7212 */ /* 0x000fe200078e3cff */
[----:B------:R-:W-:Y:S06]  /*2440*/  @P2 BRA `(.L_x_35) ;  /* 0xfffffff000402947 */ /* 0x000fec000383ffff */
[----:B------:R-:W-:Y:S01]  /*2450*/  UIADD3 UR4, UPT, UPT, UR4, 0x20, URZ ;  /* 0x0000002004047890 */ /* 0x000fe2000fffe0ff */
[----:B------:R-:W-:-:S03]  /*2460*/  SHF.L.U32 R3, R15, 0x1f, RZ ;  /* 0x0000001f0f037819 */ /* 0x000fc600000006ff */
[----:B------:R-:W-:-:S09]  /*2470*/  ULEA UR5, UR6, UR4, 0x3 ;  /* 0x0000000406057291 */ /* 0x000fd2000f8e18ff */
[----:B------:R-:W1:Y:S02]  /*2480*/  SYNCS.PHASECHK.TRANS64.TRYWAIT P0, [UR5], R3 ;  /* 0x00000003ff0075a7 */ /* 0x000e640008001105 */
[----:B-1----:R-:W-:Y:S05]  /*2490*/  @!P0 BRA `(.L_x_36) ;  /* 0x0000006000348947 */ /* 0x002fea0003800000 */
.L_x_136:
[----:B------:R-:W-:-:S04]  /*24a0*/  UIADD3 UR6, UPT, UPT, UR6, 0x1, URZ ;  /* 0x0000000106067890 */ /* 0x000fc8000fffe0ff */
[----:B------:R-:W-:-:S04]  /*24b0*/  UISETP.NE.AND UP0, UPT, UR6, 0x4, UPT ;  /* 0x000000040600788c */ /* 0x000fc8000bf05270 */
[----:B------:R-:W-:Y:S02]  /*24c0*/  USEL UR7, URZ, 0x1, UP0 ;  /* 0x00000001ff077887 */ /* 0x000fe40008000000 */
[----:B------:R-:W-:-:S04]  /*24d0*/  USEL UR6, UR6, URZ, UP0 ;  /* 0x000000ff06067287 */ /* 0x000fc80008000000 */
[----:B------:R-:W-:Y:S01]  /*24e0*/  ULEA UR5, UR6, UR4, 0x3 ;  /* 0x0000000406057291 */ /* 0x000fe2000f8e18ff */
[----:B------:R-:W-:-:S04]  /*24f0*/  LOP3.LUT R2, R15, UR7, RZ, 0x3c, !PT ;  /* 0x000000070f027c12 */ /* 0x000fc8000f8e3cff */
[----:B-1----:R-:W-:-:S04]  /*2500*/  SHF.L.U32 R3, R2, 0x1f, RZ ;  /* 0x0000001f02037819 */ /* 0x002fc800000006ff */
[----:B------:R-:W1:Y:S02]  /*2510*/  SYNCS.PHASECHK.TRANS64.TRYWAIT P0, [UR5], R3 ;  /* 0x00000003ff0075a7 */ /* 0x000e640008001105 */
[----:B-1----:R-:W-:Y:S05]  /*2520*/  @!P0 BRA `(.L_x_37) ;  /* 0x0000006000288947 */ /* 0x002fea0003800000 */
.L_x_138:
        /* <DEDUP_REMOVED lines=9> */
.L_x_140:
[----:B------:R-:W-:-:S04]  /*25c0*/  UIADD3 UR6, UPT, UPT, UR6, 0x1, URZ ;  /* 0x0000000106067890 */ /* 0x000fc8000fffe0ff */
[----:B------:R-:W-:-:S04]  /*25d0*/  UISETP.NE.AND UP0, UPT, UR6, 0x4, UPT ;  /* 0x000000040600788c */ /* 0x000fc8000bf05270 */
[----:B------:R-:W-:Y:S02]  /*25e0*/  USEL UR5, URZ, 0x1, UP0 ;  /* 0x00000001ff057887 */ /* 0x000fe40008000000 */
[----:B------:R-:W-:-:S04]  /*25f0*/  USEL UR6, UR6, URZ, UP0 ;  /* 0x000000ff06067287 */ /* 0x000fc80008000000 */
[----:B------:R-:W-:Y:S01]  /*2600*/  ULEA UR6, UR6, UR4, 0x3 ;  /* 0x0000000406067291 */ /* 0x000fe2000f8e18ff */
[----:B-1----:R-:W-:-:S04]  /*2610*/  LOP3.LUT R3, R2, UR5, RZ, 0x3c, !PT ;  /* 0x0000000502037c12 */ /* 0x002fc8000f8e3cff */
[----:B------:R-:W-:Y:S01]  /*2620*/  SHF.L.U32 R3, R3, 0x1f, RZ ;  /* 0x0000001f03037819 */ /* 0x000fe200000006ff */
[----:B----4-:R-:W-:-:S07]  /*2630*/  IMAD.U32 R0, RZ, RZ, UR6 ;  /* 0x00000006ff007e24 */ /* 0x010fce000f8e00ff */
.L_x_39:
[----:B-1----:R1:W2:Y:S02]  /*2640*/  SYNCS.PHASECHK.TRANS64.TRYWAIT P0, [R0+URZ], R3 ;  /* 0x00000003000075a7 */ /* 0x0022a400080011ff */
[----:B--2---:R-:W-:Y:S05]  /*2650*/  @!P0 NANOSLEEP.SYNCS 0x989680 ;  /* 0x009896800000895d */ /* 0x004fea0003900000 */
[----:B------:R-:W2:Y:S02]  /*2660*/  @!P0 SYNCS.PHASECHK.TRANS64 P0, [R0+URZ], R3 ;  /* 0x00000003000085a7 */ /* 0x000ea400080010ff */
[----:B--2---:R-:W-:Y:S05]  /*2670*/  @P0 EXIT ;  /* 0x000000000000094d */ /* 0x004fea0003800000 */
[----:B------:R-:W-:Y:S05]  /*2680*/  BRA `(.L_x_39) ;  /* 0xfffffffc00ec7947 */ /* 0x000fea000383ffff */
.L_x_17:
[----:B------:R-:W-:-:S04]  /*2690*/  UISETP.NE.AND UP1, UPT, UR37, URZ, UPT ;  /* 0x000000ff2500728c */ /* 0x000fc8000bf25270 */
[----:B------:R-:W-:-:S09]  /*26a0*/  UISETP.NE.OR UP1, UPT, UR8, 0x1, UP1 ;  /* 0x000000010800788c */ /* 0x000fd20008f25670 */
[----:B------:R-:W-:Y:S05]  /*26b0*/  BRA.U UP1, `(.L_x_40) ;  /* 0x0000000501487547 */ /* 0x000fea000b800000 */
[----:B------:R-:W-:Y:S01]  /*26c0*/  ISETP.NE.AND P2, PT, R2, RZ, PT ;  /* 0x000000ff0200720c */ /* 0x000fe20003f45270 */
[----:B------:R-:W-:Y:S01]  /*26d0*/  IMAD.MOV.U32 R12, RZ, RZ, 0x1 ;  /* 0x00000001ff0c7424 */ /* 0x000fe200078e00ff */
[----:B------:R-:W-:Y:S02]  /*26e0*/  CS2R R10, SRZ ;  /* 0x00000000000a7805 */ /* 0x000fe4000001ff00 */
[----:B------:R-:W-:Y:S01]  /*26f0*/  CS2R R8, SRZ ;  /* 0x0000000000087805 */ /* 0x000fe2000001ff00 */
[----:B------:R-:W-:Y:S01]  /*2700*/  UMOV UR4, 0x400 ;  /* 0x0000040000047882 */ /* 0x000fe20000000000 */
[----:B------:R-:W-:Y:S01]  /*2710*/  UMOV UR6, URZ ;  /* 0x000000ff00067c82 */ /* 0x000fe20008000000 */
[----:B------:R-:W-:-:S12]  /*2720*/  ULEA UR37, UR37, UR4, 0x18 ;  /* 0x0000000425257291 */ /* 0x000fd8000f8ec0ff */
.L_x_44:
[----:B------:R-:W-:Y:S02]  /*2730*/  LEA R0, R8, UR37, 0x3 ;  /* 0x0000002508007c11 */ /* 0x000fe4000f8e18ff */
[----:B------:R-:W-:-:S03]  /*2740*/  SHF.L.U32 R5, R9, 0x1f, RZ ;  /* 0x0000001f09057819 */ /* 0x000fc600000006ff */
[----:B------:R-:W-:Y:S01]  /*2750*/  VIADD R4, R0, 0x100 ;  /* 0x0000010000047836 */ /* 0x000fe20000000000 */
[----:B------:R-:W1:Y:S02]  /*2760*/  SYNCS.PHASECHK.TRANS64.TRYWAIT P0, [R0+URZ+0xf0], R5 ;  /* 0x0000f005000075a7 */ /* 0x000e6400080011ff */
[----:B-1----:R-:W-:Y:S05]  /*2770*/  @!P0 BRA `(.L_x_41) ;  /* 0x0000005c00c48947 */ /* 0x002fea0003800000 */
.L_x_141:
[----:B------:R-:W-:Y:S01]  /*2780*/  ULEA UR5, UR6, UR37, 0x3 ;  /* 0x0000002506057291 */ /* 0x000fe2000f8e18ff */
[----:B------:R-:W-:Y:S02]  /*2790*/  PRMT R4, RZ, 0x654, R4 ;  /* 0x00000654ff047816 */ /* 0x000fe40000000004 */
[----:B-1----:R-:W-:Y:S01]  /*27a0*/  SHF.L.U32 R5, R12, 0x1f, RZ ;  /* 0x0000001f0c057819 */ /* 0x002fe200000006ff */
[----:B------:R-:W-:Y:S01]  /*27b0*/  UIADD3 UR4, UPT, UPT, UR5, 0x90, URZ ;  /* 0x0000009005047890 */ /* 0x000fe2000fffe0ff */
[----:B------:R1:W-:Y:S05]  /*27c0*/  SYNCS.ARRIVE.TRANS64.RED.A1T0 RZ, [R4+URZ], RZ ;  /* 0x000000ff04ff79a7 */ /* 0x0003ea00081004ff */
[----:B------:R-:W-:Y:S01]  /*27d0*/  IMAD.U32 R7, RZ, RZ, UR4 ;  /* 0x00000004ff077e24 */ /* 0x000fe2000f8e00ff */
[----:B------:R-:W2:Y:S04]  /*27e0*/  SYNCS.PHASECHK.TRANS64.TRYWAIT P0, [UR5+0xa0], R5 ;  /* 0x0000a005ff0075a7 */ /* 0x000ea80008001105 */
[----:B------:R-:W-:Y:S01]  /*27f0*/  PRMT R6, R2, 0x654, R7 ;  /* 0x0000065402067816 */ /* 0x000fe20000000007 */
[----:B-1----:R-:W-:Y:S01]  /*2800*/  @!P2 IMAD.MOV.U32 R4, RZ, RZ, 0x10 ;  /* 0x00000010ff04a424 */ /* 0x002fe200078e00ff */
[----:B--2---:R-:W-:Y:S06]  /*2810*/  @!P0 BRA `(.L_x_42) ;  /* 0x0000005c00b08947 */ /* 0x004fec0003800000 */
.L_x_143:
[----:B------:R-:W-:Y:S01]  /*2820*/  ULEA UR4, UR6, UR37, 0x4 ;  /* 0x0000002506047291 */ /* 0x000fe2000f8e20ff */
[----:B------:R-:W-:Y:S01]  /*2830*/  SEL R3, R6, R3, !P2 ;  /* 0x0000000306037207 */ /* 0x000fe20005000000 */
[----:B------:R-:W-:Y:S01]  /*2840*/  UIADD3 UR5, UPT, UPT, UR5, 0x90, URZ ;  /* 0x0000009005057890 */ /* 0x000fe2000fffe0ff */
[----:B-1----:R-:W-:Y:S01]  /*2850*/  LEA R0, R11, UR37, 0x3 ;  /* 0x000000250b007c11 */ /* 0x002fe2000f8e18ff */
[----:B------:R-:W-:Y:S01]  /*2860*/  UIADD3 UR4, UPT, UPT, UR4, 0x120, URZ ;  /* 0x0000012004047890 */ /* 0x000fe2000fffe0ff */
[----:B------:R-:W-:Y:S01]  /*2870*/  SHF.L.U32 R5, R10, 0x1f, RZ ;  /* 0x0000001f0a057819 */ /* 0x000fe200000006ff */
[----:B------:R1:W-:Y:S01]  /*2880*/  @!P2 SYNCS.ARRIVE.TRANS64.RED RZ, [R3+URZ], R4 ;  /* 0x0000000403ffa9a7 */ /* 0x0003e200080004ff */
[----:B------:R-:W-:Y:S01]  /*2890*/  UIADD3 UR6, UPT, UPT, UR6, 0x1, URZ ;  /* 0x0000000106067890 */ /* 0x000fe2000fffe0ff */
[----:B------:R-:W-:-:S03]  /*28a0*/  VIADD R8, R8, 0x1 ;  /* 0x0000000108087836 */ /* 0x000fc60000000000 */
[----:B------:R-:W-:Y:S02]  /*28b0*/  UISETP.NE.AND UP0, UPT, UR6, 0x2, UPT ;  /* 0x000000020600788c */ /* 0x000fe4000bf05270 */
[----:B------:R-:W-:Y:S06]  /*28c0*/  UGETNEXTWORKID.BROADCAST [UR4], [UR5] ;  /* 0x00000000040073ca */ /* 0x000fec0008000100 */
[----:B------:R-:W-:Y:S01]  /*28d0*/  USEL UR4, URZ, 0x1, UP0 ;  /* 0x00000001ff047887 */ /* 0x000fe20008000000 */
[----:B------:R-:W-:Y:S01]  /*28e0*/  ISETP.NE.AND P0, PT, R8, 0x2, PT ;  /* 0x000000020800780c */ /* 0x000fe20003f05270 */
[----:B------:R-:W-:Y:S01]  /*28f0*/  USEL UR6, UR6, URZ, UP0 ;  /* 0x000000ff06067287 */ /* 0x000fe20008000000 */
[----:B------:R-:W2:Y:S03]  /*2900*/  SYNCS.PHASECHK.TRANS64.TRYWAIT P1, [R0+URZ+0x90], R5 ;  /* 0x00009005000075a7 */ /* 0x000ea600080211ff */
[----:B------:R-:W-:Y:S01]  /*2910*/  LOP3.LUT R12, R12, UR4, RZ, 0x3c, !PT ;  /* 0x000000040c0c7c12 */ /* 0x000fe2000f8e3cff */
[----:B-12---:R-:W-:Y:S07]  /*2920*/  @!P1 BRA `(.L_x_43) ;  /* 0x0000005c00849947 */ /* 0x006fee0003800000 */
.L_x_144:
[C---:B------:R-:W-:Y:S01]  /*2930*/  LEA R4, R11.reuse, UR37, 0x4 ;  /* 0x000000250b047c11 */ /* 0x040fe2000f8e20ff */
[----:B-1----:R-:W-:Y:S01]  /*2940*/  VIADD R0, R0, 0xa0 ;  /* 0x000000a000007836 */ /* 0x002fe20000000000 */
[----:B------:R-:W-:Y:S01]  /*2950*/  SEL R8, R8, RZ, P0 ;  /* 0x000000ff08087207 */ /* 0x000fe20000000000 */
[----:B------:R-:W-:-:S03]  /*2960*/  VIADD R11, R11, 0x1 ;  /* 0x000000010b0b7836 */ /* 0x000fc60000000000 */
[----:B------:R-:W1:Y:S01]  /*2970*/  LDS.128 R4, [R4+0x120] ;  /* 0x0001200004047984 */ /* 0x000e620000000c00 */
[----:B------:R-:W-:Y:S02]  /*2980*/  PRMT R0, RZ, 0x654, R0 ;  /* 0x00000654ff007816 */ /* 0x000fe40000000000 */
[C---:B------:R-:W-:Y:S01]  /*2990*/  ISETP.NE.AND P1, PT, R11.reuse, 0x2, PT ;  /* 0x000000020b00780c */ /* 0x040fe20003f25270 */
[----:B------:R-:W-:Y:S01]  /*29a0*/  @!PT LDS RZ, [RZ] ;  /* 0x00000000fffff984 */ /* 0x000fe20000000800 */
[----:B------:R-:W-:Y:S01]  /*29b0*/  @!PT LDS RZ, [RZ] ;  /* 0x00000000fffff984 */ /* 0x000fe20000000800 */
[----:B------:R-:W-:Y:S01]  /*29c0*/  @!PT LDS RZ, [RZ] ;  /* 0x00000000fffff984 */ /* 0x000fe20000000800 */
[----:B------:R-:W-:Y:S01]  /*29d0*/  @!PT LDS RZ, [RZ] ;  /* 0x00000000fffff984 */ /* 0x000fe20000000800 */
[----:B------:R2:W-:Y:S06]  /*29e0*/  MEMBAR.ALL.CTA ;  /* 0x0000000000007992 */ /* 0x0005ec0000008000 */
[----:B--2---:R-:W2:Y:S01]  /*29f0*/  FENCE.VIEW.ASYNC.S ;  /* 0x00000000000073c6 */ /* 0x004ea20000000000 */
[----:B------:R-:W-:Y:S01]  /*2a00*/  SEL R11, R11, RZ, P1 ;  /* 0x000000ff0b0b7207 */ /* 0x000fe20000800000 */
[----:B--2---:R2:W-:Y:S01]  /*2a10*/  SYNCS.ARRIVE.TRANS64.RED.A1T0 RZ, [R0+URZ], RZ ;  /* 0x000000ff00ff79a7 */ /* 0x0045e200081004ff */
[----:B-1----:R-:W-:-:S02]  /*2a20*/  LOP3.LUT P3, RZ, R6, 0x1, RZ, 0xc0, !PT ;  /* 0x0000000106ff7812 */ /* 0x002fc4000786c0ff */
[----:B------:R-:W-:-:S04]  /*2a30*/  SEL R5, RZ, 0x1, P1 ;  /* 0x00000001ff057807 */ /* 0x000fc80000800000 */
[----:B------:R-:W-:Y:S02]  /*2a40*/  LOP3.LUT R10, R10, R5, RZ, 0x3c, !PT ;  /* 0x000000050a0a7212 */ /* 0x000fe400078e3cff */
[----:B--2---:R-:W-:-:S04]  /*2a50*/  SEL R0, RZ, 0x1, P0 ;  /* 0x00000001ff007807 */ /* 0x004fc80000000000 */
[----:B------:R-:W-:Y:S01]  /*2a60*/  LOP3.LUT R9, R9, R0, RZ, 0x3c, !PT ;  /* 0x0000000009097212 */ /* 0x000fe200078e3cff */
[----:B------:R-:W-:Y:S06]  /*2a70*/  @P3 BRA `(.L_x_44) ;  /* 0xfffffffc002c3947 */ /* 0x000fec000383ffff */
[----:B------:R-:W-:Y:S01]  /*2a80*/  ULEA UR5, UR6, UR37, 0x3 ;  /* 0x0000002506057291 */ /* 0x000fe2000f8e18ff */
[----:B------:R-:W-:-:S08]  /*2a90*/  SHF.L.U32 R3, R12, 0x1f, RZ ;  /* 0x0000001f0c037819 */ /* 0x000fd000000006ff */
[----:B------:R-:W1:Y:S02]  /*2aa0*/  SYNCS.PHASECHK.TRANS64 P0, [UR5+0xa0], R3 ;  /* 0x0000a003ff0075a7 */ /* 0x000e640008001005 */
[----:B-1----:R-:W-:Y:S05]  /*2ab0*/  @P0 BRA `(.L_x_45) ;  /* 0x0000000000080947 */ /* 0x002fea0003800000 */
[----:B------:R-:W1:Y:S02]  /*2ac0*/  SYNCS.PHASECHK.TRANS64.TRYWAIT P0, [UR5+0xa0], R3 ;  /* 0x0000a003ff0075a7 */ /* 0x000e640008001105 */
[----:B-1----:R-:W-:Y:S05]  /*2ad0*/  @!P0 BRA `(.L_x_46) ;  /* 0x0000005c002c8947 */ /* 0x002fea0003800000 */
.L_x_45:
[----:B------:R-:W-:-:S04]  /*2ae0*/  UIADD3 UR4, UPT, UPT, UR6, 0x1, URZ ;  /* 0x0000000106047890 */ /* 0x000fc8000fffe0ff */
[----:B------:R-:W-:-:S04]  /*2af0*/  UISETP.NE.AND UP0, UPT, UR4, 0x2, UPT ;  /* 0x000000020400788c */ /* 0x000fc8000bf05270 */
[----:B------:R-:W-:Y:S02]  /*2b00*/  USEL UR7, URZ, 0x1, UP0 ;  /* 0x00000001ff077887 */ /* 0x000fe40008000000 */
[----:B------:R-:W-:-:S04]  /*2b10*/  USEL UR4, UR4, URZ, UP0 ;  /* 0x000000ff04047287 */ /* 0x000fc80008000000 */
[----:B------:R-:W-:Y:S01]  /*2b20*/  ULEA UR4, UR4, UR37, 0x3 ;  /* 0x0000002504047291 */ /* 0x000fe2000f8e18ff */
[----:B-1----:R-:W-:-:S04]  /*2b30*/  LOP3.LUT R3, R12, UR7, RZ, 0x3c, !PT ;  /* 0x000000070c037c12 */ /* 0x002fc8000f8e3cff */
[----:B------:R-:W-:-:S04]  /*2b40*/  SHF.L.U32 R0, R3, 0x1f, RZ ;  /* 0x0000001f03007819 */ /* 0x000fc800000006ff */
[----:B------:R-:W1:Y:S02]  /*2b50*/  SYNCS.PHASECHK.TRANS64 P0, [UR4+0xa0], R0 ;  /* 0x0000a000ff0075a7 */ /* 0x000e640008001004 */
[----:B-1----:R-:W-:Y:S05]  /*2b60*/  @P0 EXIT ;  /* 0x000000000000094d */ /* 0x002fea0003800000 */
[----:B------:R-:W-:Y:S02]  /*2b70*/  SHF.L.U32 R3, R3, 0x1f, RZ ;  /* 0x0000001f03037819 */ /* 0x000fe400000006ff */
[----:B------:R-:W-:-:S07]  /*2b80*/  MOV R0, UR4 ;  /* 0x0000000400007c02 */ /* 0x000fce0008000f00 */
.L_x_47:
[----:B-1----:R1:W2:Y:S02]  /*2b90*/  SYNCS.PHASECHK.TRANS64.TRYWAIT P0, [R0+URZ+0xa0], R3 ;  /* 0x0000a003000075a7 */ /* 0x0022a400080011ff */
[----:B--2---:R-:W-:Y:S05]  /*2ba0*/  @!P0 NANOSLEEP.SYNCS 0x989680 ;  /* 0x009896800000895d */ /* 0x004fea0003900000 */
[----:B------:R-:W2:Y:S02]  /*2bb0*/  @!P0 SYNCS.PHASECHK.TRANS64 P0, [R0+URZ+0xa0], R3 ;  /* 0x0000a003000085a7 */ /* 0x000ea400080010ff */
[----:B--2---:R-:W-:Y:S05]  /*2bc0*/  @P0 EXIT ;  /* 0x000000000000094d */ /* 0x004fea0003800000 */
[----:B------:R-:W-:Y:S05]  /*2bd0*/  BRA `(.L_x_47) ;  /* 0xfffffffc00ec7947 */ /* 0x000fea000383ffff */
.L_x_40:
[----:B------:R-:W-:-:S09]  /*2be0*/  UISETP.NE.AND UP1, UPT, UR8, URZ, UPT ;  /* 0x000000ff0800728c */ /* 0x000fd2000bf25270 */
[----:B------:R-:W-:Y:S05]  /*2bf0*/  BRA.U UP1, `(.L_x_48) ;  /* 0x0000001101247547 */ /* 0x000fea000b800000 */
[----:B------:R-:W-:Y:S01]  /*2c00*/  UMOV UR4, 0x40 ;  /* 0x0000004000047882 */ /* 0x000fe20000000000 */
[----:B------:R-:W-:Y:S01]  /*2c10*/  NOP ;  /* 0x0000000000007918 */ /* 0x000fe20000000000 */
[----:B------:R-:W-:Y:S01]  /*2c20*/  ULEA UR4, UR37, UR4, 0x18 ;  /* 0x0000000425047291 */ /* 0x000fe2000f8ec0ff */
[----:B------:R-:W-:Y:S02]  /*2c30*/  UMOV UR5, 0x400 ;  /* 0x0000040000057882 */ /* 0x000fe40000000000 */
[----:B------:R-:W-:-:S06]  /*2c40*/  ULEA UR37, UR37, UR5, 0x18 ;  /* 0x0000000525257291 */ /* 0x000fcc000f8ec0ff */
[----:B------:R-:W1:Y:S02]  /*2c50*/  LDS.U8 R0, [UR4+0x1c] ;  /* 0x00001c04ff007984 */ /* 0x000e640008000000 */
[----:B-1----:R-:W-:-:S13]  /*2c60*/  ISETP.NE.AND P0, PT, R0, RZ, PT ;  /* 0x000000ff0000720c */ /* 0x002fda0003f05270 */
[----:B------:R-:W-:Y:S05]  /*2c70*/  @P0 BRA `(.L_x_49) ;  /* 0x0000000000580947 */ /* 0x000fea0003800000 */
[----:B------:R-:W-:-:S13]  /*2c80*/  ELECT P0, URZ, PT ;  /* 0x0000000000ff782f */ /* 0x000fda0003800000 */
[----:B------:R-:W-:Y:S05]  /*2c90*/  @!P0 BRA `(.L_x_50) ;  /* 0x0000000000608947 */ /* 0x000fea0003800000 */
[----:B------:R-:W-:Y:S01]  /*2ca0*/  UMOV UR5, 0x10 ;  /* 0x0000001000057882 */ /* 0x000fe20000000000 */
[----:B------:R-:W-:Y:S01]  /*2cb0*/  HFMA2 R0, -RZ, RZ, 0, 5.9604644775390625e-08 ;  /* 0x00000001ff007431 */ /* 0x000fe200000001ff */
[----:B------:R-:W-:-:S03]  /*2cc0*/  MOV R2, 0xffff ;  /* 0x0000ffff00027802 */ /* 0x000fc60000000f00 */
[----:B------:R-:W-:Y:S04]  /*2cd0*/  DEPBAR.LE SB1, 0x36 ;  /* 0x00009d800000791a */ /* 0x000fe80000000000 */
[----:B------:R-:W1:Y:S02]  /*2ce0*/  UTCATOMSWS.FIND_AND_SET.ALIGN UP0, UR5, UR5 ;  /* 0x00000005000575e3 */ /* 0x000e640008000800 */
[----:B-1----:R-:W-:Y:S01]  /*2cf0*/  MOV R3, UR5 ;  /* 0x0000000500037c02 */ /* 0x002fe20008000f00 */
[----:B------:R-:W-:Y:S06]  /*2d00*/  BRA.U UP0, `(.L_x_51) ;  /* 0x0000000100187547 */ /* 0x000fec000b800000 */
.L_x_52:
[----:B------:R-:W-:Y:S05]  /*2d10*/  NANOSLEEP 0x64 ;  /* 0x000000640000795d */ /* 0x000fea0003800000 */
[----:B------:R-:W-:-:S05]  /*2d20*/  UMOV UR5, 0x10 ;  /* 0x0000001000057882 */ /* 0x000fca0000000000 */
[----:B------:R-:W-:Y:S04]  /*2d30*/  DEPBAR.LE SB1, 0x36 ;  /* 0x00009d800000791a */ /* 0x000fe80000000000 */
[----:B------:R-:W1:Y:S02]  /*2d40*/  UTCATOMSWS.FIND_AND_SET.ALIGN UP0, UR5, UR5 ;  /* 0x00000005000575e3 */ /* 0x000e640008000800 */
[----:B-1----:R-:W-:Y:S01]  /*2d50*/  MOV R3, UR5 ;  /* 0x0000000500037c02 */ /* 0x002fe20008000f00 */
[----:B------:R-:W-:Y:S05]  /*2d60*/  BRA.U !UP0, `(.L_x_52) ;  /* 0xfffffffd08e87547 */ /* 0x000fea000b83ffff */
.L_x_51:
[-C--:B------:R-:W-:Y:S02]  /*2d70*/  SHF.L.U32 R2, R2, R3.reuse, RZ ;  /* 0x0000000302027219 */ /* 0x080fe400000006ff */
[----:B------:R-:W-:Y:S01]  /*2d80*/  SHF.L.U32 R0, R0, R3, RZ ;  /* 0x0000000300007219 */ /* 0x000fe200000006ff */
[----:B------:R-:W-:Y:S02]  /*2d90*/  IMAD.SHL.U32 R3, R3, 0x20, RZ ;  /* 0x0000002003037824 */ /* 0x000fe400078e00ff */
[----:B------:R1:W-:Y:S04]  /*2da0*/  ATOMS.OR RZ, [UR4+0x14], R2 ;  /* 0x00001402ffff798c */ /* 0x0003e8000b000004 */
[----:B------:R1:W-:Y:S04]  /*2db0*/  ATOMS.OR RZ, [UR4+0x18], R0 ;  /* 0x00001800ffff798c */ /* 0x0003e8000b000004 */
[----:B------:R1:W-:Y:S01]  /*2dc0*/  STS [UR37+0x140], R3 ;  /* 0x00014003ff007988 */ /* 0x0003e20008000825 */
[----:B------:R-:W-:Y:S05]  /*2dd0*/  BRA `(.L_x_50) ;  /* 0x0000000000107947 */ /* 0x000fea0003800000 */
.L_x_49:
[----:B------:R-:W-:Y:S02]  /*2de0*/  MOV R0, 0xffffffff ;  /* 0xffffffff00007802 */ /* 0x000fe40000000f00 */
[----:B------:R-:W-:-:S03]  /*2df0*/  MOV R2, 0x2e20 ;  /* 0x00002e2000027802 */ /* 0x000fc60000000f00 */
[----:B------:R1:W-:Y:S04]  /*2e00*/  STS [UR37+0x140], R0 ;  /* 0x00014000ff007988 */ /* 0x0003e80008000825 */
[----:B-1-3-5:R-:W-:Y:S05]  /*2e10*/  CALL.REL.NOINC `($__internal_1_$__cuda_sm10x_tcgen05_guardrail_trap_phase_invalid_during_alloc) ;  /* 0x0000006000747944 */ /* 0x02afea0003c00000 */
.L_x_50:
[----:B------:R-:W-:Y:S05]  /*2e20*/  WARPSYNC.ALL ;  /* 0x0000000000007948 */ /* 0x000fea0003800000 */
[----:B------:R-:W2:Y:S01]  /*2e30*/  S2UR UR5, SR_CgaCtaId ;  /* 0x00000000000579c3 */ /* 0x000ea20000008800 */
[----:B------:R-:W-:Y:S01]  /*2e40*/  UMOV UR4, 0x400 ;  /* 0x0000040000047882 */ /* 0x000fe20000000000 */
[----:B------:R-:W-:-:S06]  /*2e50*/  NOP ;  /* 0x0000000000007918 */ /* 0x000fcc0000000000 */
[----:B------:R-:W-:Y:S06]  /*2e60*/  BAR.ARV 0x6, 0xa0 ;  /* 0x0182800000007b1d */ /* 0x000fec0000002000 */
[----:B------:R-:W4:Y:S01]  /*2e70*/  LDCU UR7, c[0x0][0x38c] ;  /* 0x00007180ff0777ac */ /* 0x000f220008000800 */
[----:B------:R-:W-:Y:S01]  /*2e80*/  IMAD.MOV.U32 R11, RZ, RZ, 0x1 ;  /* 0x00000001ff0b7424 */ /* 0x000fe200078e00ff */
[----:B------:R-:W-:Y:S01]  /*2e90*/  CS2R R8, SRZ ;  /* 0x0000000000087805 */ /* 0x000fe2000001ff00 */
[----:B------:R-:W-:Y:S01]  /*2ea0*/  IMAD.MOV.U32 R10, RZ, RZ, RZ ;  /* 0x000000ffff0a7224 */ /* 0x000fe200078e00ff */
[----:B------:R-:W3:Y:S01]  /*2eb0*/  LDCU UR6, c[0x0][0x38c] ;  /* 0x00007180ff0677ac */ /* 0x000ee20008000800 */
[----:B------:R-:W-:Y:S01]  /*2ec0*/  UMOV UR15, URZ ;  /* 0x000000ff000f7c82 */ /* 0x000fe20008000000 */
[----:B------:R-:W-:Y:S01]  /*2ed0*/  UMOV UR14, URZ ;  /* 0x000000ff000e7c82 */ /* 0x000fe20008000000 */
[----:B--2---:R-:W-:Y:S01]  /*2ee0*/  ULEA UR5, UR5, UR4, 0x18 ;  /* 0x0000000405057291 */ /* 0x004fe2000f8ec0ff */
[----:B------:R-:W-:Y:S01]  /*2ef0*/  UMOV UR32, 0x0 ;  /* 0x0000000000207882 */ /* 0x000fe20000000000 */
[----:B------:R-:W-:-:S02]  /*2f00*/  UMOV UR33, 0x8100910 ;  /* 0x0810091000217882 */ /* 0x000fc40000000000 */
[----:B------:R-:W-:Y:S02]  /*2f10*/  UIADD3 UR9, UPT, UPT, UR5, 0x8400, URZ ;  /* 0x0000840005097890 */ /* 0x000fe4000fffe0ff */
[----:B------:R-:W-:Y:S02]  /*2f20*/  UIADD3 UR10, UPT, UPT, UR5, 0x28400, URZ ;  /* 0x00028400050a7890 */ /* 0x000fe4000fffe0ff */
[----:B----4-:R-:W-:Y:S01]  /*2f30*/  UIADD3 UR7, UPT, UPT, UR7, 0x3f, URZ ;  /* 0x0000003f07077890 */ /* 0x010fe2000fffe0ff */
[----:B-1----:R-:W1:Y:S01]  /*2f40*/  LDS R0, [UR5+0x140] ;  /* 0x00014005ff007984 */ /* 0x002e620008000800 */
[----:B------:R-:W-:Y:S02]  /*2f50*/  USHF.R.U32.HI UR9, URZ, 0x4, UR9 ;  /* 0x00000004ff097899 */ /* 0x000fe40008011609 */
[----:B------:R-:W-:Y:S02]  /*2f60*/  USHF.R.S32.HI UR4, URZ, 0x1f, UR7 ;  /* 0x0000001fff047899 */ /* 0x000fe40008011407 */
[----:B------:R-:W-:-:S02]  /*2f70*/  USHF.R.U32.HI UR10, URZ, 0x4, UR10 ;  /* 0x00000004ff0a7899 */ /* 0x000fc4000801160a */
[----:B------:R-:W-:Y:S02]  /*2f80*/  ULEA.HI UR4, UR4, UR7, URZ, 0x6 ;  /* 0x0000000704047291 */ /* 0x000fe4000f8f30ff */
[----:B------:R-:W-:Y:S02]  /*2f90*/  ULOP3.LUT UR9, UR9, 0x3fff, URZ, 0xc0, !UPT ;  /* 0x00003fff09097892 */ /* 0x000fe4000f8ec0ff */
[----:B------:R-:W-:Y:S02]  /*2fa0*/  USHF.R.S32.HI UR4, URZ, 0x6, UR4 ;  /* 0x00000006ff047899 */ /* 0x000fe40008011404 */
[----:B------:R-:W-:Y:S02]  /*2fb0*/  ULOP3.LUT UR10, UR10, 0x3fff, URZ, 0xc0, !UPT ;  /* 0x00003fff0a0a7892 */ /* 0x000fe4000f8ec0ff */
[----:B------:R-:W-:Y:S01]  /*2fc0*/  UISETP.LT.AND UP0, UPT, UR4, 0x1, UPT ;  /* 0x000000010400788c */ /* 0x000fe2000bf01270 */
[----:B------:R-:W-:Y:S01]  /*2fd0*/  UMOV UR30, 0x0 ;  /* 0x00000000001e7882 */ /* 0x000fe20000000000 */
[----:B------:R-:W-:-:S02]  /*2fe0*/  UMOV UR31, 0x8100910 ;  /* 0x08100910001f7882 */ /* 0x000fc40000000000 */
[----:B------:R-:W-:Y:S01]  /*2ff0*/  USEL UR8, UR4, 0x1, !UP0 ;  /* 0x0000000104087887 */ /* 0x000fe2000c000000 */
[----:B------:R-:W-:Y:S01]  /*3000*/  UMOV UR28, 0x0 ;  /* 0x00000000001c7882 */ /* 0x000fe20000000000 */
[----:B------:R-:W-:Y:S01]  /*3010*/  UMOV UR29, 0x8100910 ;  /* 0x08100910001d7882 */ /* 0x000fe20000000000 */
[----:B------:R-:W-:Y:S01]  /*3020*/  UMOV UR26, 0x0 ;  /* 0x00000000001a7882 */ /* 0x000fe20000000000 */
[----:B------:R-:W-:Y:S01]  /*3030*/  UMOV UR27, 0x8100910 ;  /* 0x08100910001b7882 */ /* 0x000fe20000000000 */
[----:B------:R-:W-:Y:S01]  /*3040*/  UMOV UR24, 0x0 ;  /* 0x0000000000187882 */ /* 0x000fe20000000000 */
[----:B------:R-:W-:Y:S01]  /*3050*/  UMOV UR25, 0x8100910 ;  /* 0x0810091000197882 */ /* 0x000fe20000000000 */
[----:B------:R-:W-:Y:S01]  /*3060*/  UMOV UR22, 0x0 ;  /* 0x0000000000167882 */ /* 0x000fe20000000000 */
[----:B------:R-:W-:Y:S01]  /*3070*/  UMOV UR23, 0x8100910 ;  /* 0x0810091000177882 */ /* 0x000fe20000000000 */
[----:B------:R-:W-:Y:S02]  /*3080*/  ULOP3.LUT UR9, UR9, 0x10000, URZ, 0xfc, !UPT ;  /* 0x0001000009097892 */ /* 0x000fe4000f8efcff */
[----:B------:R-:W-:-:S02]  /*3090*/  ULOP3.LUT UR10, UR10, 0x10000, URZ, 0xfc, !UPT ;  /* 0x000100000a0a7892 */ /* 0x000fc4000f8efcff */
[----:B------:R-:W-:Y:S02]  /*30a0*/  UIADD3 UR8, UPT, UPT, -UR8, URZ, URZ ;  /* 0x000000ff08087290 */ /* 0x000fe4000fffe1ff */
[----:B---3--:R-:W-:Y:S01]  /*30b0*/  UISETP.GE.AND UP3, UPT, UR6, 0x1, UPT ;  /* 0x000000010600788c */ /* 0x008fe2000bf66270 */
[----:B------:R-:W-:Y:S01]  /*30c0*/  UMOV UR20, 0x0 ;  /* 0x0000000000147882 */ /* 0x000fe20000000000 */
[----:B------:R-:W-:Y:S01]  /*30d0*/  UMOV UR21, 0x8100910 ;  /* 0x0810091000157882 */ /* 0x000fe20000000000 */
[----:B------:R-:W-:Y:S01]  /*30e0*/  UMOV UR18, 0x0 ;  /* 0x0000000000127882 */ /* 0x000fe20000000000 */
[----:B-1----:R-:W-:Y:S01]  /*30f0*/  R2UR UR16, R0 ;  /* 0x00000000001072ca */ /* 0x002fe200000e0000 */
[----:B------:R-:W-:-:S14]  /*3100*/  UMOV UR19, 0x8100910 ;  /* 0x0810091000137882 */ /* 0x000fdc0000000000 */
.L_x_59:
[----:B------:R-:W-:Y:S02]  /*3110*/  LEA R0, R10, UR5, 0x3 ;  /* 0x000000050a007c11 */ /* 0x000fe4000f8e18ff */
[----:B------:R-:W-:Y:S02]  /*3120*/  SHF.L.U32 R5, R9, 0x1f, RZ ;  /* 0x0000001f09057819 */ /* 0x000fe400000006ff */
[----:B------:R-:W-:Y:S01]  /*3130*/  PLOP3.LUT P0, PT, PT, PT, UP3, 0x80, 0x8 ;  /* 0x000000000008781c */ /* 0x000fe20003f0f038 */
[----:B------:R-:W-:Y:S01]  /*3140*/  VIADD R3, R0, 0xa0 ;  /* 0x000000a000037836 */ /* 0x000fe20000000000 */
[----:B-1----:R-:W1:Y:S02]  /*3150*/  SYNCS.PHASECHK.TRANS64.TRYWAIT P1, [R0+URZ+0x90], R5 ;  /* 0x00009005000075a7 */ /* 0x002e6400080211ff */
[----:B-1-3--:R-:W-:Y:S09]  /*3160*/  @!P1 BRA `(.L_x_53) ;  /* 0x0000005400a09947 */ /* 0x00aff20003800000 */
.L_x_146:
[----:B------:R-:W-:Y:S01]  /*3170*/  LEA R4, R10, UR5, 0x4 ;  /* 0x000000050a047c11 */ /* 0x000fe2000f8e20ff */
[----:B------:R-:W-:Y:S01]  /*3180*/  @UP3 ULEA UR7, UR14, UR5, 0x3 ;  /* 0x000000050e073291 */ /* 0x000fe2000f8e18ff */
[----:B------:R-:W-:Y:S01]  /*3190*/  PLOP3.LUT P2, PT, PT, PT, PT, 0x80, 0x8 ;  /* 0x000000000008781c */ /* 0x000fe20003f4f070 */
[----:B------:R-:W-:Y:S01]  /*31a0*/  ULEA UR6, UR15, UR5, 0x3 ;  /* 0x000000050f067291 */ /* 0x000fe2000f8e18ff */
[----:B------:R-:W-:Y:S02]  /*31b0*/  PRMT R3, RZ, 0x654, R3 ;  /* 0x00000654ff037816 */ /* 0x000fe40000000003 */
[----:B-1----:R-:W1:Y:S01]  /*31c0*/  LDS.128 R4, [R4+0x120] ;  /* 0x0001200004047984 */ /* 0x002e620000000c00 */
[----:B------:R-:W-:Y:S02]  /*31d0*/  @P0 SHF.L.U32 R2, R8, 0x1f, RZ ;  /* 0x0000001f08020819 */ /* 0x000fe400000006ff */
[----:B------:R-:W-:Y:S01]  /*31e0*/  SHF.L.U32 R0, R11, 0x1f, RZ ;  /* 0x0000001f0b007819 */ /* 0x000fe200000006ff */
[----:B------:R-:W-:Y:S01]  /*31f0*/  @!PT LDS RZ, [RZ] ;  /* 0x00000000fffff984 */ /* 0x000fe20000000800 */
[----:B------:R-:W-:Y:S01]  /*3200*/  @!PT LDS RZ, [RZ] ;  /* 0x00000000fffff984 */ /* 0x000fe20000000800 */
[----:B------:R-:W-:Y:S01]  /*3210*/  @!PT LDS RZ, [RZ] ;  /* 0x00000000fffff984 */ /* 0x000fe20000000800 */
[----:B------:R-:W-:Y:S01]  /*3220*/  @!PT LDS RZ, [RZ] ;  /* 0x00000000fffff984 */ /* 0x000fe20000000800 */
[----:B------:R2:W-:Y:S06]  /*3230*/  MEMBAR.ALL.CTA ;  /* 0x0000000000007992 */ /* 0x0005ec0000008000 */
[----:B--2---:R-:W2:Y:S02]  /*3240*/  FENCE.VIEW.ASYNC.S ;  /* 0x00000000000073c6 */ /* 0x004ea40000000000 */
[----:B--2---:R2:W-:Y:S01]  /*3250*/  SYNCS.ARRIVE.TRANS64.RED.A1T0 RZ, [R3+URZ], RZ ;  /* 0x000000ff03ff79a7 */ /* 0x0045e200081004ff */
[----:B------:R2:W3:Y:S01]  /*3260*/  @P0 SYNCS.PHASECHK.TRANS64.TRYWAIT P2, [UR7], R2 ;  /* 0x00000002ff0005a7 */ /* 0x0004e20008041107 */
[----:B------:R-:W-:Y:S01]  /*3270*/  ULEA UR7, UR15, UR16, 0x6 ;  /* 0x000000100f077291 */ /* 0x000fe2000f8e30ff */
[----:B-1----:R-:W-:Y:S01]  /*3280*/  LOP3.LUT P1, RZ, R6, 0x1, RZ, 0xc0, !PT ;  /* 0x0000000106ff7812 */ /* 0x002fe2000782c0ff */
[----:B------:R-:W1:Y:S02]  /*3290*/  SYNCS.PHASECHK.TRANS64.TRYWAIT P0, [UR6+0xd0], R0 ;  /* 0x0000d000ff0075a7 */ /* 0x000e640008001106 */
[----:B-123--:R-:W-:Y:S10]  /*32a0*/  @!P0 BRA `(.L_x_54) ;  /* 0x0000005400648947 */ /* 0x00eff40003800000 */
.L_x_148:
[----:B------:R-:W-:Y:S01]  /*32b0*/  IADD3 R10, PT, PT, R10, 0x1, RZ ;  /* 0x000000010a0a7810 */ /* 0x000fe20007ffe0ff */
[----:B------:R-:W-:Y:S06]  /*32c0*/  BRA.U !UP3, `(.L_x_55) ;  /* 0x000000050b107547 */ /* 0x000fec000b800000 */
[----:B------:R-:W-:Y:S01]  /*32d0*/  UPLOP3.LUT UP4, UPT, UPT, UPT, UPT, 0x40, 0x4 ;  /* 0x000000000004789c */ /* 0x000fe20003f8e870 */
[----:B------:R-:W-:Y:S01]  /*32e0*/  UMOV UR13, UR8 ;  /* 0x00000008000d7c82 */ /* 0x000fe20008000000 */
[----:B------:R-:W-:Y:S01]  /*32f0*/  UMOV UR12, UR4 ;  /* 0x00000004000c7c82 */ /* 0x000fe20008000000 */
[----:B------:R-:W-:-:S08]  /*3300*/  UMOV UR17, UR14 ;  /* 0x0000000e00117c82 */ /* 0x000fd00008000000 */
.L_x_58:
[----:B------:R-:W-:Y:S02]  /*3310*/  UIADD3 UR13, UPT, UPT, UR13, 0x1, URZ ;  /* 0x000000010d0d7890 */ /* 0x000fe4000fffe0ff */
[----:B--2---:R-:W-:Y:S02]  /*3320*/  ULEA UR11, UR17, UR5, 0x3 ;  /* 0x00000005110b7291 */ /* 0x004fe4000f8e18ff */
[----:B------:R-:W-:Y:S01]  /*3330*/  UISETP.NE.AND UP0, UPT, UR13, URZ, UPT ;  /* 0x000000ff0d00728c */ /* 0x000fe2000bf05270 */
[----:B---3--:R-:W-:Y:S10]  /*3340*/  @P2 BRA `(.L_x_56) ;  /* 0x00000000000c2947 */ /* 0x008ff40003800000 */
[----:B-1----:R-:W-:Y:S04]  /*3350*/  SHF.L.U32 R3, R8, 0x1f, RZ ;  /* 0x0000001f08037819 */ /* 0x002fe800000006ff */
[----:B------:R-:W1:Y:S02]  /*3360*/  SYNCS.PHASECHK.TRANS64.TRYWAIT P0, [UR11], R3 ;  /* 0x00000003ff0075a7 */ /* 0x000e64000800110b */
[----:B-1----:R-:W-:Y:S05]  /*3370*/  @!P0 BRA `(.L_x_57) ;  /* 0x0000005400488947 */ /* 0x002fea0003800000 */
.L_x_56:
[----:B------:R-:W-:Y:S01]  /*3380*/  UISETP.NE.AND UP1, UPT, UR12, 0x1, UPT ;  /* 0x000000010c00788c */ /* 0x000fe2000bf25270 */
[----:B------:R-:W-:Y:S01]  /*3390*/  PLOP3.LUT P2, PT, PT, PT, PT, 0x80, 0x8 ;  /* 0x000000000008781c */ /* 0x000fe20003f4f070 */
[----:B------:R-:W-:Y:S02]  /*33a0*/  UIADD3 UR14, UPT, UPT, UR17, 0x1, URZ ;  /* 0x00000001110e7890 */ /* 0x000fe4000fffe0ff */
[----:B------:R-:W-:Y:S02]  /*33b0*/  ULEA UR64, UR17, UR10, 0xa ;  /* 0x0000000a11407291 */ /* 0x000fe4000f8e50ff */
[----:B------:R-:W-:Y:S01]  /*33c0*/  UISETP.NE.AND UP2, UPT, UR14, 0x4, UPT ;  /* 0x000000040e00788c */ /* 0x000fe2000bf45270 */
[----:B------:R-:W-:Y:S01]  /*33d0*/  PLOP3.LUT P0, PT, PT, PT, UP1, 0x80, 0x8 ;  /* 0x000000000008781c */ /* 0x000fe20003f0f018 */
[----:B------:R-:W-:Y:S02]  /*33e0*/  ULEA UR62, UR17, UR9, 0xb ;  /* 0x00000009113e7291 */ /* 0x000fe4000f8e58ff */
[----:B------:R-:W-:Y:S02]  /*33f0*/  USEL UR35, URZ, 0x1, UP2 ;  /* 0x00000001ff237887 */ /* 0x000fe40009000000 */
[----:B------:R-:W-:Y:S02]  /*3400*/  USEL UR14, UR14, URZ, UP2 ;  /* 0x000000ff0e0e7287 */ /* 0x000fe40009000000 */
[----:B------:R-:W-:Y:S02]  /*3410*/  UIADD3 UR60, UPT, UPT, UR64, 0x2, URZ ;  /* 0x00000002403c7890 */ /* 0x000fe4000fffe0ff */
[----:B------:R-:W-:Y:S01]  /*3420*/  @UP1 ULEA UR34, UR14, UR5, 0x3 ;  /* 0x000000050e221291 */ /* 0x000fe2000f8e18ff */
[----:B------:R-:W-:Y:S01]  /*3430*/  LOP3.LUT R8, R8, UR35, RZ, 0x3c, !PT ;  /* 0x0000002308087c12 */ /* 0x000fe2000f8e3cff */
[----:B------:R-:W-:Y:S02]  /*3440*/  UIADD3 UR58, UPT, UPT, UR62, 0x2, URZ ;  /* 0x000000023e3a7890 */ /* 0x000fe4000fffe0ff */
[----:B------:R-:W-:Y:S01]  /*3450*/  UIADD3 UR56, UPT, UPT, UR64, 0x4, URZ ;  /* 0x0000000440387890 */ /* 0x000fe2000fffe0ff */
[----:B-1----:R-:W-:Y:S01]  /*3460*/  @P0 SHF.L.U32 R0, R8, 0x1f, RZ ;  /* 0x0000001f08000819 */ /* 0x002fe200000006ff */
[----:B------:R-:W-:Y:S02]  /*3470*/  UIADD3 UR54, UPT, UPT, UR62, 0x4, URZ ;  /* 0x000000043e367890 */ /* 0x000fe4000fffe0ff */
[----:B------:R-:W-:Y:S01]  /*3480*/  UIADD3 UR52, UPT, UPT, UR64, 0x6, URZ ;  /* 0x0000000640347890 */ /* 0x000fe2000fffe0ff */
[----:B------:R2:W3:Y:S01]  /*3490*/  @P0 SYNCS.PHASECHK.TRANS64.TRYWAIT P2, [UR34], R0 ;  /* 0x00000000ff0005a7 */ /* 0x0004e20008041122 */
[----:B------:R-:W-:Y:S02]  /*34a0*/  UIADD3 UR50, UPT, UPT, UR62, 0x6, URZ ;  /* 0x000000063e327890 */ /* 0x000fe4000fffe0ff */
        /* <DEDUP_REMOVED lines=9> */
[----:B------:R-:W-:Y:S01]  /*3540*/  UIADD3 UR12, UPT, UPT, UR12, -0x1, URZ ;  /* 0xffffffff0c0c7890 */ /* 0x000fe2000fffe0ff */
[----:B------:R-:W-:Y:S01]  /*3550*/  UMOV UR65, 0x40004040 ;  /* 0x4000404000417882 */ /* 0x000fe20000000000 */
[----:B------:R-:W-:Y:S01]  /*3560*/  UMOV UR63, 0x40004040 ;  /* 0x40004040003f7882 */ /* 0x000fe20000000000 */
[----:B------:R-:W-:Y:S01]  /*3570*/  UMOV UR61, 0x40004040 ;  /* 0x40004040003d7882 */ /* 0x000fe20000000000 */
[----:B------:R2:W-:Y:S01]  /*3580*/  UTCHMMA gdesc[UR62], gdesc[UR64], tmem[UR7], tmem[UR32], idesc[UR33], UP4 ;  /* 0x00ff20403e0075ea */ /* 0x0005e2000a000007 */
[----:B------:R-:W-:Y:S01]  /*3590*/  UPLOP3.LUT UP4, UPT, UPT, UPT, UPT, 0x80, 0x8 ;  /* 0x000000000008789c */ /* 0x000fe20003f8f070 */
[----:B------:R-:W-:Y:S01]  /*35a0*/  UMOV UR59, 0x40004040 ;  /* 0x40004040003b7882 */ /* 0x000fe20000000000 */
[----:B------:R-:W-:Y:S01]  /*35b0*/  UMOV UR57, 0x40004040 ;  /* 0x4000404000397882 */ /* 0x000fe20000000000 */
[----:B------:R2:W-:Y:S01]  /*35c0*/  UTCHMMA gdesc[UR58], gdesc[UR60], tmem[UR7], tmem[UR30], idesc[UR31], UPT ;  /* 0x00ff1e3c3a0075ea */ /* 0x0005e2000b800007 */
        /* <DEDUP_REMOVED lines=14> */
[----:B------:R-:W-:Y:S01]  /*36b0*/  UMOV UR35, 0x40004040 ;  /* 0x4000404000237882 */ /* 0x000fe20000000000 */
[----:B------:R2:W-:Y:S01]  /*36c0*/  UTCHMMA gdesc[UR38], gdesc[UR40], tmem[UR7], tmem[UR20], idesc[UR21], UPT ;  /* 0x00ff1428260075ea */ /* 0x0005e2000b800007 */
[----:B------:R2:W-:Y:S01]  /*36d0*/  UTCHMMA gdesc[UR34], gdesc[UR36], tmem[UR7], tmem[UR18], idesc[UR19], UPT ;  /* 0x00ff1224220075ea */ /* 0x0005e2000b800007 */
[----:B------:R2:W-:Y:S01]  /*36e0*/  UTCBAR [UR11], URZ ;  /* 0x000000ff0b0073e9 */ /* 0x0005e200080000ff */
[----:B------:R-:W-:Y:S01]  /*36f0*/  UMOV UR17, UR14 ;  /* 0x0000000e00117c82 */ /* 0x000fe20008000000 */
[----:B------:R-:W-:Y:S05]  /*3700*/  BRA.U UP0, `(.L_x_58) ;  /* 0xfffffffd00007547 */ /* 0x000fea000b83ffff */
.L_x_55:
[----:B------:R-:W-:Y:S01]  /*3710*/  UIADD3 UR15, UPT, UPT, UR15, 0x1, URZ ;  /* 0x000000010f0f7890 */ /* 0x000fe2000fffe0ff */
[C---:B------:R-:W-:Y:S01]  /*3720*/  ISETP.NE.AND P0, PT, R10.reuse, 0x2, PT ;  /* 0x000000020a00780c */ /* 0x040fe20003f05270 */
[----:B--2---:R-:W-:Y:S02]  /*3730*/  UIADD3 UR7, UPT, UPT, UR6, 0xb0, URZ ;  /* 0x000000b006077890 */ /* 0x004fe4000fffe0ff */
[----:B------:R-:W-:Y:S01]  /*3740*/  UISETP.NE.AND UP0, UPT, UR15, 0x4, UPT ;  /* 0x000000040f00788c */ /* 0x000fe2000bf05270 */
[----:B-1----:R-:W-:Y:S02]  /*3750*/  SEL R0, RZ, 0x1, P0 ;  /* 0x00000001ff007807 */ /* 0x002fe40000000000 */
[----:B------:R-:W-:Y:S01]  /*3760*/  SEL R10, R10, RZ, P0 ;  /* 0x000000ff0a0a7207 */ /* 0x000fe20000000000 */
[----:B------:R-:W-:Y:S01]  /*3770*/  USEL UR6, URZ, 0x1, UP0 ;  /* 0x00000001ff067887 */ /* 0x000fe20008000000 */
[----:B------:R-:W-:Y:S01]  /*3780*/  LOP3.LUT R9, R9, R0, RZ, 0x3c, !PT ;  /* 0x0000000009097212 */ /* 0x000fe200078e3cff */
[----:B------:R-:W-:Y:S01]  /*3790*/  USEL UR15, UR15, URZ, UP0 ;  /* 0x000000ff0f0f7287 */ /* 0x000fe20008000000 */
[----:B------:R1:W-:Y:S03]  /*37a0*/  UTCBAR [UR7], URZ ;  /* 0x000000ff070073e9 */ /* 0x0003e600080000ff */
[----:B------:R-:W-:Y:S01]  /*37b0*/  LOP3.LUT R11, R11, UR6, RZ, 0x3c, !PT ;  /* 0x000000060b0b7c12 */ /* 0x000fe2000f8e3cff */
[----:B------:R-:W-:Y:S07]  /*37c0*/  @P1 BRA `(.L_x_59) ;  /* 0xfffffff800501947 */ /* 0x000fee000383ffff */
[----:B------:R-:W2:Y:S01]  /*37d0*/  S2UR UR4, SR_CgaCtaId ;  /* 0x00000000000479c3 */ /* 0x000ea20000008800 */
[----:B------:R-:W-:Y:S01]  /*37e0*/  ELECT P0, URZ, PT ;  /* 0x0000000000ff782f */ /* 0x000fe20003800000 */
[----:B------:R-:W-:Y:S01]  /*37f0*/  IMAD.MOV.U32 R0, RZ, RZ, 0x1 ;  /* 0x00000001ff007424 */ /* 0x000fe200078e00ff */
[----:B------:R-:W-:Y:S01]  /*3800*/  UIADD3 UR5, UPT, UPT, UR5, 0xd0, URZ ;  /* 0x000000d005057890 */ /* 0x000fe2000fffe0ff */
[----:B------:R-:W-:Y:S01]  /*3810*/  SHF.L.U32 R3, R11, 0x1f, RZ ;  /* 0x0000001f0b037819 */ /* 0x000fe200000006ff */
[----:B------:R-:W-:-:S03]  /*3820*/  UMOV UR6, 0x40 ;  /* 0x0000004000067882 */ /* 0x000fc60000000000 */
[----:B------:R-:W-:Y:S01]  /*3830*/  UVIRTCOUNT.DEALLOC.SMPOOL 0x80 ;  /* 0x000000800000784c */ /* 0x000fe20000000000 */
[----:B--2---:R-:W-:Y:S02]  /*3840*/  ULEA UR4, UR4, UR6, 0x18 ;  /* 0x0000000604047291 */ /* 0x004fe4000f8ec0ff */
[----:B------:R-:W-:-:S07]  /*3850*/  ULEA UR6, UR15, UR5, 0x3 ;  /* 0x000000050f067291 */ /* 0x000fce000f8e18ff */
[----:B------:R2:W-:Y:S02]  /*3860*/  @P0 STS.U8 [UR4+0x1c], R0 ;  /* 0x00001c00ff000988 */ /* 0x0005e40008000004 */
[----:B------:R-:W4:Y:S02]  /*3870*/  SYNCS.PHASECHK.TRANS64.TRYWAIT P0, [UR6], R3 ;  /* 0x00000003ff0075a7 */ /* 0x000f240008001106 */
[----:B--2-4-:R-:W-:Y:S05]  /*3880*/  @!P0 BRA `(.L_x_60) ;  /* 0x00000050001c8947 */ /* 0x014fea0003800000 */
.L_x_151:
[----:B-1----:R-:W-:-:S04]  /*3890*/  UIADD3 UR7, UPT, UPT, UR15, 0x1, URZ ;  /* 0x000000010f077890 */ /* 0x002fc8000fffe0ff */
[----:B------:R-:W-:-:S04]  /*38a0*/  UISETP.NE.AND UP0, UPT, UR7, 0x4, UPT ;  /* 0x000000040700788c */ /* 0x000fc8000bf05270 */
[----:B------:R-:W-:Y:S02]  /*38b0*/  USEL UR8, URZ, 0x1, UP0 ;  /* 0x00000001ff087887 */ /* 0x000fe40008000000 */
[----:B------:R-:W-:-:S04]  /*38c0*/  USEL UR7, UR7, URZ, UP0 ;  /* 0x000000ff07077287 */ /* 0x000fc80008000000 */
[----:B------:R-:W-:Y:S01]  /*38d0*/  ULEA UR6, UR7, UR5, 0x3 ;  /* 0x0000000507067291 */ /* 0x000fe2000f8e18ff */
[----:B------:R-:W-:-:S04]  /*38e0*/  LOP3.LUT R2, R11, UR8, RZ, 0x3c, !PT ;  /* 0x000000080b027c12 */ /* 0x000fc8000f8e3cff */
[----:B--2---:R-:W-:-:S04]  /*38f0*/  SHF.L.U32 R3, R2, 0x1f, RZ ;  /* 0x0000001f02037819 */ /* 0x004fc800000006ff */
[----:B------:R-:W1:Y:S02]  /*3900*/  SYNCS.PHASECHK.TRANS64.TRYWAIT P0, [UR6], R3 ;  /* 0x00000003ff0075a7 */ /* 0x000e640008001106 */
[----:B-1----:R-:W-:Y:S05]  /*3910*/  @!P0 BRA `(.L_x_61) ;  /* 0x0000005000108947 */ /* 0x002fea0003800000 */
.L_x_153:
        /* <DEDUP_REMOVED lines=9> */
.L_x_155:
[----:B------:R-:W-:-:S04]  /*39b0*/  UIADD3 UR7, UPT, UPT, UR7, 0x1, URZ ;  /* 0x0000000107077890 */ /* 0x000fc8000fffe0ff */
[----:B------:R-:W-:-:S04]  /*39c0*/  UISETP.NE.AND UP0, UPT, UR7, 0x4, UPT ;  /* 0x000000040700788c */ /* 0x000fc8000bf05270 */
[----:B------:R-:W-:Y:S02]  /*39d0*/  USEL UR6, URZ, 0x1, UP0 ;  /* 0x00000001ff067887 */ /* 0x000fe40008000000 */
[----:B------:R-:W-:-:S04]  /*39e0*/  USEL UR7, UR7, URZ, UP0 ;  /* 0x000000ff07077287 */ /* 0x000fc80008000000 */
[----:B------:R-:W-:Y:S01]  /*39f0*/  ULEA UR7, UR7, UR5, 0x3 ;  /* 0x0000000507077291 */ /* 0x000fe2000f8e18ff */
[----:B-1----:R-:W-:-:S04]  /*3a00*/  LOP3.LUT R3, R2, UR6, RZ, 0x3c, !PT ;  /* 0x0000000602037c12 */ /* 0x002fc8000f8e3cff */
[----:B------:R-:W-:-:S04]  /*3a10*/  SHF.L.U32 R3, R3, 0x1f, RZ ;  /* 0x0000001f03037819 */ /* 0x000fc800000006ff */
[----:B------:R-:W1:Y:S02]  /*3a20*/  SYNCS.PHASECHK.TRANS64.TRYWAIT P0, [UR7], R3 ;  /* 0x00000003ff0075a7 */ /* 0x000e640008001107 */
[----:B-1----:R-:W-:Y:S05]  /*3a30*/  @!P0 BRA `(.L_x_63) ;  /* 0x0000004c00f88947 */ /* 0x002fea0003800000 */
.L_x_157:
[----:B------:R-:W-:Y:S01]  /*3a40*/  NOP ;  /* 0x0000000000007918 */ /* 0x000fe20000000000 */
[----:B-1----:R-:W1:Y:S01]  /*3a50*/  LDS R0, [UR4+0x14] ;  /* 0x00001404ff007984 */ /* 0x002e620008000800 */
[----:B------:R-:W-:Y:S01]  /*3a60*/  ULOP3.LUT UR6, UR16, 0xffff, URZ, 0xc0, !UPT ;  /* 0x0000ffff10067892 */ /* 0x000fe2000f8ec0ff */
[----:B------:R-:W-:Y:S01]  /*3a70*/  UMOV UR8, 0xffff ;  /* 0x0000ffff00087882 */ /* 0x000fe20000000000 */
[----:B------:R-:W-:Y:S02]  /*3a80*/  UMOV UR5, 0x1 ;  /* 0x0000000100057882 */ /* 0x000fe40000000000 */
[----:B------:R-:W-:-:S04]  /*3a90*/  USHF.R.U32.HI UR6, URZ, 0x5, UR6 ;  /* 0x00000005ff067899 */ /* 0x000fc80008011606 */
[----:B------:R-:W-:Y:S02]  /*3aa0*/  USHF.L.U32 UR8, UR8, UR6, URZ ;  /* 0x0000000608087299 */ /* 0x000fe400080006ff */
[----:B------:R-:W-:-:S04]  /*3ab0*/  USHF.L.U32 UR5, UR5, UR6, URZ ;  /* 0x0000000605057299 */ /* 0x000fc800080006ff */
[----:B-1----:R-:W-:-:S04]  /*3ac0*/  LOP3.LUT R0, R0, UR8, RZ, 0xc0, !PT ;  /* 0x0000000800007c12 */ /* 0x002fc8000f8ec0ff */
[----:B------:R-:W-:-:S13]  /*3ad0*/  ISETP.NE.AND P0, PT, R0, UR8, PT ;  /* 0x0000000800007c0c */ /* 0x000fda000bf05270 */
[----:B------:R-:W-:Y:S05]  /*3ae0*/  @P0 BRA `(.L_x_64) ;  /* 0x0000000000580947 */ /* 0x000fea0003800000 */
[----:B------:R-:W1:Y:S02]  /*3af0*/  LDS R0, [UR4+0x18] ;  /* 0x00001804ff007984 */ /* 0x000e640008000800 */
[----:B-1----:R-:W-:-:S04]  /*3b00*/  LOP3.LUT R0, R0, UR5, RZ, 0xc0, !PT ;  /* 0x0000000500007c12 */ /* 0x002fc8000f8ec0ff */
[----:B------:R-:W-:-:S13]  /*3b10*/  ISETP.NE.AND P0, PT, R0, UR5, PT ;  /* 0x0000000500007c0c */ /* 0x000fda000bf05270 */
[----:B------:R-:W-:Y:S05]  /*3b20*/  @P0 BRA `(.L_x_65) ;  /* 0x00000000003c0947 */ /* 0x000fea0003800000 */
[----:B------:R-:W1:Y:S01]  /*3b30*/  S2R R2, SR_LANEID ;  /* 0x0000000000027919 */ /* 0x000e620000000000 */
[----:B------:R-:W-:Y:S01]  /*3b40*/  ULOP3.LUT UR8, URZ, UR8, URZ, 0x33, !UPT ;  /* 0x00000008ff087292 */ /* 0x000fe2000f8e33ff */
[----:B------:R-:W-:Y:S01]  /*3b50*/  LOP3.LUT R4, RZ, UR5, RZ, 0x33, !PT ;  /* 0x00000005ff047c12 */ /* 0x000fe2000f8e33ff */
[----:B------:R-:W-:Y:S02]  /*3b60*/  VOTEU.ANY UR7, UPT, PT ;  /* 0x0000000000077886 */ /* 0x000fe400038e0100 */
[----:B------:R-:W-:Y:S01]  /*3b70*/  UFLO.U32 UR7, UR7 ;  /* 0x00000007000772bd */ /* 0x000fe200080e0000 */
[----:B------:R-:W2:Y:S01]  /*3b80*/  REDUX UR5, R4 ;  /* 0x00000000040573c4 */ /* 0x000ea20000000000 */
[----:B------:R-:W-:-:S06]  /*3b90*/  IMAD.U32 R0, RZ, RZ, UR8 ;  /* 0x00000008ff007e24 */ /* 0x000fcc000f8e00ff */
[----:B------:R4:W-:Y:S01]  /*3ba0*/  UTCATOMSWS.AND URZ, UR8 ;  /* 0x0000000800ff79e3 */ /* 0x0009e20008000000 */
[----:B------:R-:W3:Y:S01]  /*3bb0*/  REDUX UR6, R0 ;  /* 0x00000000000673c4 */ /* 0x000ee20000000000 */
[----:B-1----:R-:W-:Y:S01]  /*3bc0*/  ISETP.EQ.U32.AND P0, PT, R2, UR7, PT ;  /* 0x0000000702007c0c */ /* 0x002fe2000bf02070 */
[----:B--2---:R-:W-:Y:S01]  /*3bd0*/  IMAD.U32 R2, RZ, RZ, UR5 ;  /* 0x00000005ff027e24 */ /* 0x004fe2000f8e00ff */
[----:B---3--:R-:W-:-:S11]  /*3be0*/  MOV R3, UR6 ;  /* 0x0000000600037c02 */ /* 0x008fd60008000f00 */
[----:B------:R4:W-:Y:S04]  /*3bf0*/  @P0 ATOMS.AND RZ, [UR4+0x14], R3 ;  /* 0x00001403ffff098c */ /* 0x0009e8000a800004 */
[----:B------:R4:W-:Y:S01]  /*3c00*/  @P0 ATOMS.AND RZ, [UR4+0x18], R2 ;  /* 0x00001802ffff098c */ /* 0x0009e2000a800004 */
[----:B------:R-:W-:Y:S05]  /*3c10*/  BRA `(.L_x_66) ;  /* 0x0000000000147947 */ /* 0x000fea0003800000 */
.L_x_65:
[----:B------:R-:W-:Y:S02]  /*3c20*/  MOV R2, 0x3c40 ;  /* 0x00003c4000027802 */ /* 0x000fe40000000f00 */
[----:B---3-5:R-:W-:Y:S05]  /*3c30*/  CALL.REL.NOINC `($__internal_0_$__cuda_sm10x_tcgen05_guardrail_trap_col_being_dealloced_not_returned_by_alloc) ;  /* 0x0000005000e07944 */ /* 0x028fea0003c00000 */
[----:B------:R-:W-:Y:S05]  /*3c40*/  BRA `(.L_x_66) ;  /* 0x0000000000087947 */ /* 0x000fea0003800000 */
.L_x_64:
[----:B------:R-:W-:Y:S02]  /*3c50*/  MOV R2, 0x3c70 ;  /* 0x00003c7000027802 */ /* 0x000fe40000000f00 */
[----:B---3-5:R-:W-:Y:S05]  /*3c60*/  CALL.REL.NOINC `($__internal_2_$__cuda_sm10x_tcgen05_guardrail_trap_unallocated_columns_being_dealloced) ;  /* 0x0000005000ec7944 */ /* 0x028fea0003c00000 */
.L_x_66:
[----:B------:R-:W-:Y:S01]  /*3c70*/  NOP ;  /* 0x0000000000007918 */ /* 0x000fe20000000000 */
[----:B----4-:R-:W-:Y:S05]  /*3c80*/  EXIT ;  /* 0x000000000000794d */ /* 0x010fea0003800000 */
.L_x_48:
[----:B------:R-:W-:-:S09]  /*3c90*/  UISETP.NE.OR UP2, UPT, UR8, 0x3, !UP2 ;  /* 0x000000030800788c */ /* 0x000fd2000d745670 */
[----:B------:R-:W-:Y:S05]  /*3ca0*/  BRA.U UP2, `(.L_x_67) ;  /* 0x0000001102147547 */ /* 0x000fea000b800000 */
[----:B------:R-:W1:Y:S01]  /*3cb0*/  LDC R0, c[0x0][0xb30] ;  /* 0x0002cc00ff007b82 */ /* 0x000e620000000800 */
[----:B------:R-:W2:Y:S01]  /*3cc0*/  LDCU.64 UR8, c[0x0][0x888] ;  /* 0x00011100ff0877ac */ /* 0x000ea20008000a00 */
[----:B------:R-:W-:Y:S02]  /*3cd0*/  HFMA2 R25, -RZ, RZ, 0, 0 ;  /* 0x00000000ff197431 */ /* 0x000fe400000001ff */
[----:B-----5:R-:W-:Y:S01]  /*3ce0*/  IMAD.MOV.U32 R32, RZ, RZ, 0x1 ;  /* 0x00000001ff207424 */ /* 0x020fe200078e00ff */
[----:B------:R-:W-:Y:S01]  /*3cf0*/  MOV R23, 0x2000 ;  /* 0x0000200000177802 */ /* 0x000fe20000000f00 */
[----:B------:R-:W4:Y:S01]  /*3d00*/  LDCU.64 UR4, c[0x0][0x890] ;  /* 0x00011200ff0477ac */ /* 0x000f220008000a00 */
[----:B------:R-:W-:Y:S01]  /*3d10*/  IMAD.MOV.U32 R27, RZ, RZ, RZ ;  /* 0x000000ffff1b7224 */ /* 0x000fe200078e00ff */
[----:B------:R-:W3:Y:S01]  /*3d20*/  LDC R19, c[0x0][0x370] ;  /* 0x0000dc00ff137b82 */ /* 0x000ee20000000800 */
[----:B------:R-:W-:Y:S01]  /*3d30*/  UMOV UR7, 0x400 ;  /* 0x0000040000077882 */ /* 0x000fe20000000000 */
[----:B------:R-:W-:-:S02]  /*3d40*/  UPLOP3.LUT UP1, UPT, UPT, UPT, UPT, 0x40, 0x4 ;  /* 0x000000000004789c */ /* 0x000fc40003f2e870 */
[----:B------:R-:W-:-:S04]  /*3d50*/  ULEA UR7, UR37, UR7, 0x18 ;  /* 0x0000000725077291 */ /* 0x000fc8000f8ec0ff */
[----:B------:R-:W3:Y:S01]  /*3d60*/  LDC R2, c[0x0][0xb0c] ;  /* 0x0002c300ff027b82 */ /* 0x000ee20000000800 */
[----:B------:R-:W-:Y:S02]  /*3d70*/  UIADD3 UR13, UPT, UPT, UR7, 0x58, URZ ;  /* 0x00000058070d7890 */ /* 0x000fe4000fffe0ff */
[----:B--2---:R-:W-:Y:S02]  /*3d80*/  UISETP.NE.U32.AND UP2, UPT, UR8, URZ, UPT ;  /* 0x000000ff0800728c */ /* 0x004fe4000bf45070 */
[----:B------:R-:W-:Y:S02]  /*3d90*/  UIADD3 UR33, UPT, UPT, UR7, 0x40, URZ ;  /* 0x0000004007217890 */ /* 0x000fe4000fffe0ff */
[----:B----4-:R-:W-:Y:S01]  /*3da0*/  UISETP.NE.U32.AND UP3, UPT, UR4, URZ, UPT ;  /* 0x000000ff0400728c */ /* 0x010fe2000bf65070 */
[----:B------:R-:W2:Y:S01]  /*3db0*/  LDC R18, c[0x0][0xb20] ;  /* 0x0002c800ff127b82 */ /* 0x000ea20000000800 */
[----:B-1----:R-:W-:Y:S01]  /*3dc0*/  ISETP.NE.AND P1, PT, R0, 0x1, PT ;  /* 0x000000010000780c */ /* 0x002fe20003f25270 */
[----:B------:R-:W-:-:S02]  /*3dd0*/  UISETP.NE.AND.EX UP2, UPT, UR9, URZ, UPT, UP2 ;  /* 0x000000ff0900728c */ /* 0x000fc4000bf45320 */
[----:B------:R-:W-:Y:S02]  /*3de0*/  UIADD3 UR25, UPT, UPT, UR7, 0x48, URZ ;  /* 0x0000004807197890 */ /* 0x000fe4000fffe0ff */
[----:B------:R-:W-:Y:S02]  /*3df0*/  UIADD3 UR17, UPT, UPT, UR7, 0x50, URZ ;  /* 0x0000005007117890 */ /* 0x000fe4000fffe0ff */
[----:B------:R-:W1:Y:S01]  /*3e00*/  LDC.64 R36, c[0x0][0x348] ;  /* 0x0000d200ff247b82 */ /* 0x000e620000000a00 */
[----:B------:R-:W-:Y:S02]  /*3e10*/  UPRMT UR13, UR37, 0x654, UR13 ;  /* 0x00000654250d7896 */ /* 0x000fe4000800000d */
[----:B------:R-:W-:-:S05]  /*3e20*/  UISETP.NE.AND.EX UP3, UPT, UR5, URZ, UPT, UP3 ;  /* 0x000000ff0500728c */ /* 0x000fca000bf65330 */
[----:B------:R-:W4:Y:S08]  /*3e30*/  LDC.64 R16, c[0x0][0xb10] ;  /* 0x0002c400ff107b82 */ /* 0x000f300000000a00 */
[----:B------:R-:W1:Y:S08]  /*3e40*/  LDC.64 R6, c[0x0][0xb18] ;  /* 0x0002c600ff067b82 */ /* 0x000e700000000a00 */
[----:B------:R-:W1:Y:S08]  /*3e50*/  LDC.64 R4, c[0x0][0xb28] ;  /* 0x0002ca00ff047b82 */ /* 0x000e700000000a00 */
[----:B--23--:R-:W1:Y:S02]  /*3e60*/  LDC R22, c[0x0][0x374] ;  /* 0x0000dd00ff167b82 */ /* 0x00ce640000000800 */
.L_x_78:
[----:B------:R-:W-:Y:S02]  /*3e70*/  LEA R0, R27, UR7, 0x3 ;  /* 0x000000071b007c11 */ /* 0x000fe4000f8e18ff */
[----:B------:R-:W-:Y:S02]  /*3e80*/  SHF.L.U32 R3, R25, 0x1f, RZ ;  /* 0x0000001f19037819 */ /* 0x000fe400000006ff */
[----:B------:R-:W-:Y:S02]  /*3e90*/  LEA R28, R27, UR7, 0x4 ;  /* 0x000000071b1c7c11 */ /* 0x000fe4000f8e20ff */
[----:B--2---:R-:W2:Y:S02]  /*3ea0*/  SYNCS.PHASECHK.TRANS64.TRYWAIT P0, [R0+URZ+0x90], R3 ;  /* 0x00009003000075a7 */ /* 0x004ea400080011ff */
[----:B--2---:R-:W-:Y:S05]  /*3eb0*/  @!P0 BRA `(.L_x_68) ;  /* 0x0000004800f08947 */ /* 0x004fea0003800000 */
.L_x_158:
[----:B------:R-:W-:Y:S01]  /*3ec0*/  ISETP.GE.AND P0, PT, R26, 0x1, PT ;  /* 0x000000011a00780c */ /* 0x000fe20003f06270 */
[----:B------:R-:W3:Y:S01]  /*3ed0*/  LDS.128 R28, [R28+0x120] ;  /* 0x000120001c1c7984 */ /* 0x000ee20000000c00 */
[----:B--2---:R-:W-:Y:S01]  /*3ee0*/  VIADD R0, R0, 0xa0 ;  /* 0x000000a000007836 */ /* 0x004fe20000000000 */
[----:B------:R-:W-:Y:S01]  /*3ef0*/  @!PT LDS RZ, [RZ] ;  /* 0x00000000fffff984 */ /* 0x000fe20000000800 */
[----:B------:R-:W-:Y:S01]  /*3f00*/  @!PT LDS RZ, [RZ] ;  /* 0x00000000fffff984 */ /* 0x000fe20000000800 */
[----:B------:R-:W-:Y:S01]  /*3f10*/  @!PT LDS RZ, [RZ] ;  /* 0x00000000fffff984 */ /* 0x000fe20000000800 */
[----:B------:R-:W-:Y:S01]  /*3f20*/  @!PT LDS RZ, [RZ] ;  /* 0x00000000fffff984 */ /* 0x000fe20000000800 */
[----:B------:R2:W-:Y:S06]  /*3f30*/  MEMBAR.ALL.CTA ;  /* 0x0000000000007992 */ /* 0x0005ec0000008000 */
[----:B--2---:R-:W2:Y:S01]  /*3f40*/  FENCE.VIEW.ASYNC.S ;  /* 0x00000000000073c6 */ /* 0x004ea20000000000 */
[----:B------:R-:W-:Y:S04]  /*3f50*/  PRMT R0, RZ, 0x654, R0 ;  /* 0x00000654ff007816 */ /* 0x000fe80000000000 */
[----:B--2---:R2:W-:Y:S01]  /*3f60*/  SYNCS.ARRIVE.TRANS64.RED.A1T0 RZ, [R0+URZ], RZ ;  /* 0x000000ff00ff79a7 */ /* 0x0045e200081004ff */
[----:B---3--:R-:W-:Y:S11]  /*3f70*/  LOP3.LUT P3, RZ, R30, 0x1, RZ, 0xc0, !PT ;  /* 0x000000011eff7812 */ /* 0x008ff6000786c0ff */
[----:B------:R-:W-:Y:S02]  /*3f80*/  @!UPT UIADD3 URZ, UPT, UPT, URZ, URZ, URZ ;  /* 0x000000fffffff290 */ /* 0x000fe4000fffe0ff */
[----:B------:R-:W-:Y:S02]  /*3f90*/  @P3 MOV R13, R28 ;  /* 0x0000001c000d3202 */ /* 0x000fe40000000f00 */
[----:B------:R-:W-:Y:S01]  /*3fa0*/  @P3 LOP3.LUT R8, R29, 0xffff, RZ, 0xc0, !PT ;  /* 0x0000ffff1d083812 */ /* 0x000fe200078ec0ff */
[----:B--2---:R-:W-:Y:S06]  /*3fb0*/  @!P0 BRA `(.L_x_69) ;  /* 0x0000000000a48947 */ /* 0x004fec0003800000 */
[----:B-1----:R-:W-:Y:S01]  /*3fc0*/  IMAD.HI.U32 R33, R22, R7, RZ ;  /* 0x0000000716217227 */ /* 0x002fe200078e00ff */
[----:B------:R-:W-:Y:S02]  /*3fd0*/  ISETP.NE.AND P0, PT, R6, 0x1, PT ;  /* 0x000000010600780c */ /* 0x000fe40003f05270 */
[----:B------:R-:W-:Y:S01]  /*3fe0*/  ISETP.NE.AND P2, PT, R26, 0x1, PT ;  /* 0x000000011a00780c */ /* 0x000fe20003f45270 */
[----:B----4-:R-:W-:Y:S01]  /*3ff0*/  IMAD.HI.U32 R34, R19, R16, RZ ;  /* 0x0000001013227227 */ /* 0x010fe200078e00ff */
[----:B------:R-:W-:Y:S02]  /*4000*/  SHF.R.U32.HI R33, RZ, R18, R33 ;  /* 0x00000012ff217219 */ /* 0x000fe40000011621 */
[----:B------:R-:W-:Y:S01]  /*4010*/  ISETP.NE.AND P4, PT, R2, 0x1, PT ;  /* 0x000000010200780c */ /* 0x000fe20003f85270 */
[----:B------:R-:W-:Y:S01]  /*4020*/  IMAD.HI.U32 R38, R13, R16, RZ ;  /* 0x000000100d267227 */ /* 0x000fe200078e00ff */
[----:B------:R-:W-:Y:S02]  /*4030*/  SHF.R.U32.HI R34, RZ, R17, R34 ;  /* 0x00000011ff227219 */ /* 0x000fe40000011622 */
[----:B------:R-:W-:Y:S01]  /*4040*/  SEL R3, R22, R33, !P0 ;  /* 0x0000002116037207 */ /* 0x000fe20004000000 */
[C---:B------:R-:W-:Y:S01]  /*4050*/  IMAD.HI.U32 R33, R8.reuse, R7, RZ ;  /* 0x0000000708217227 */ /* 0x040fe200078e00ff */
[----:B------:R-:W-:Y:S02]  /*4060*/  SEL R11, R19, R34, !P4 ;  /* 0x00000022130b7207 */ /* 0x000fe40006000000 */
[----:B------:R-:W-:Y:S01]  /*4070*/  SHF.R.U32.HI R38, RZ, R17, R38 ;  /* 0x00000011ff267219 */ /* 0x000fe20000011626 */
[----:B------:R-:W-:Y:S01]  /*4080*/  IMAD.HI.U32 R40, R3, R4, RZ ;  /* 0x0000000403287227 */ /* 0x000fe200078e00ff */
[----:B------:R-:W-:Y:S03]  /*4090*/  SHF.R.U32.HI R33, RZ, R18, R33 ;  /* 0x00000012ff217219 */ /* 0x000fe60000011621 */
[----:B------:R-:W-:Y:S01]  /*40a0*/  IMAD.HI.U32 R34, R11, R4, RZ ;  /* 0x000000040b227227 */ /* 0x000fe200078e00ff */
[----:B------:R-:W-:Y:S02]  /*40b0*/  @P2 SHF.R.U32.HI R3, RZ, R5, R40 ;  /* 0x00000005ff032219 */ /* 0x000fe40000011628 */
[----:B------:R-:W-:Y:S02]  /*40c0*/  SEL R9, R8, R33, !P0 ;  /* 0x0000002108097207 */ /* 0x000fe40004000000 */
[----:B------:R-:W-:Y:S01]  /*40d0*/  @P2 SHF.R.U32.HI R11, RZ, R5, R34 ;  /* 0x00000005ff0b2219 */ /* 0x000fe20000011622 */
[C---:B------:R-:W-:Y:S01]  /*40e0*/  IMAD R10, R26.reuse, R3, RZ ;  /* 0x000000031a0a7224 */ /* 0x040fe200078e02ff */
[----:B------:R-:W-:Y:S01]  /*40f0*/  SEL R3, R13, R38, !P4 ;  /* 0x000000260d037207 */ /* 0x000fe20006000000 */
[C---:B------:R-:W-:Y:S03]  /*4100*/  IMAD.HI.U32 R14, R9.reuse, R4, RZ ;  /* 0x00000004090e7227 */ /* 0x040fe600078e00ff */
[----:B------:R-:W-:Y:S01]  /*4110*/  ISETP.GE.AND P0, PT, R9, R10, PT ;  /* 0x0000000a0900720c */ /* 0x000fe20003f06270 */
[C---:B------:R-:W-:Y:S01]  /*4120*/  IMAD R12, R26.reuse, R11, RZ ;  /* 0x0000000b1a0c7224 */ /* 0x040fe200078e02ff */
[-C--:B------:R-:W-:Y:S04]  /*4130*/  SHF.R.U32.HI R14, RZ, R5.reuse, R14 ;  /* 0x00000005ff0e7219 */ /* 0x080fe8000001160e */
[----:B------:R-:W-:Y:S02]  /*4140*/  ISETP.GE.OR P0, PT, R3, R12, P0 ;  /* 0x0000000c0300720c */ /* 0x000fe40000706670 */
[----:B------:R-:W-:Y:S05]  /*4150*/  SEL R15, R9, R14, !P2 ;  /* 0x0000000e090f7207 */ /* 0x000fea0005000000 */
[----:B------:R-:W-:Y:S04]  /*4160*/  IMAD.MOV R14, RZ, RZ, -R15 ;  /* 0x000000ffff0e7224 */ /* 0x000fe800078e0a0f */
[----:B------:R-:W-:Y:S02]  /*4170*/  IMAD R14, R26, R14, R9 ;  /* 0x0000000e1a0e7224 */ /* 0x000fe400078e0209 */
[C---:B------:R-:W-:Y:S05]  /*4180*/  @!P0 IMAD.HI.U32 R10, R3.reuse, R4, RZ ;  /* 0x00000004030a8227 */ /* 0x040fea00078e00ff */
[----:B------:R-:W-:Y:S04]  /*4190*/  @!P0 SHF.R.U32.HI R10, RZ, R5, R10 ;  /* 0x00000005ff0a8219 */ /* 0x000fe8000001160a */
[----:B------:R-:W-:Y:S01]  /*41a0*/  @!P0 SEL R0, R3, R10, !P2 ;  /* 0x0000000a03008207 */ /* 0x000fe20005000000 */
[----:B------:R-:W-:Y:S03]  /*41b0*/  IMAD.MOV R10, RZ, RZ, -R3 ;  /* 0x000000ffff0a7224 */ /* 0x000fe600078e0a03 */
[----:B------:R-:W-:Y:S01]  /*41c0*/  @!P0 IADD3 R15, PT, PT, R15, -R0, RZ ;  /* 0x800000000f0f8210 */ /* 0x000fe20007ffe0ff */
[----:B------:R-:W-:Y:S01]  /*41d0*/  @!P0 IMAD R0, R11, R14, R0 ;  /* 0x0000000e0b008224 */ /* 0x000fe200078e0200 */
[----:B------:R-:W-:Y:S01]  /*41e0*/  IADD3 R11, PT, PT, -R9, RZ, RZ ;  /* 0x000000ff090b7210 */ /* 0x000fe20007ffe1ff */
[----:B------:R-:W-:Y:S02]  /*41f0*/  IMAD R13, R2, R10, R13 ;  /* 0x0000000a020d7224 */ /* 0x000fe400078e020d */
[----:B------:R-:W-:Y:S02]  /*4200*/  @!P0 IMAD R9, R15, R26, R3 ;  /* 0x0000001a0f098224 */ /* 0x000fe400078e0203 */
[----:B------:R-:W-:Y:S02]  /*4210*/  @!P0 IMAD.MOV.U32 R3, RZ, RZ, R0 ;  /* 0x000000ffff038224 */ /* 0x000fe400078e0000 */
[----:B------:R-:W-:Y:S02]  /*4220*/  IMAD R8, R6, R11, R8 ;  /* 0x0000000b06087224 */ /* 0x000fe400078e0208 */
[----:B------:R-:W-:Y:S02]  /*4230*/  IMAD R13, R3, R2, R13 ;  /* 0x00000002030d7224 */ /* 0x000fe400078e020d */
[----:B------:R-:W-:Y:S02]  /*4240*/  IMAD R8, R9, R6, R8 ;  /* 0x0000000609087224 */ /* 0x000fe400078e0208 */
.L_x_69:
[----:B------:R-:W-:Y:S05]  /*4250*/  BRA.U UP1, `(.L_x_70) ;  /* 0x0000000101107547 */ /* 0x000fea000b800000 */
[----:B------:R-:W-:Y:S04]  /*4260*/  MOV R0, UR6 ;  /* 0x0000000600007c02 */ /* 0x000fe80008000f00 */
[----:B------:R-:W-:Y:S04]  /*4270*/  SHF.L.U32 R3, R0, 0x1f, RZ ;  /* 0x0000001f00037819 */ /* 0x000fe800000006ff */
[----:B------:R-:W2:Y:S02]  /*4280*/  SYNCS.PHASECHK.TRANS64.TRYWAIT P0, [UR7+0x88], R3 ;  /* 0x00008803ff0075a7 */ /* 0x000ea40008001107 */
[----:B--2---:R-:W-:Y:S05]  /*4290*/  @!P0 BRA `(.L_x_71) ;  /* 0x00000048000c8947 */ /* 0x004fea0003800000 */
.L_x_70:
[----:B------:R-:W-:Y:S02]  /*42a0*/  R2UR UR35, R21 ;  /* 0x00000000152372ca */ /* 0x000fe400000e0000 */
[----:B------:R-:W-:Y:S02]  /*42b0*/  R2UR UR34, R20 ;  /* 0x00000000142272ca */ /* 0x000fe400000e0000 */
[----:B------:R-:W-:Y:S02]  /*42c0*/  ISETP.NE.U32.AND P2, PT, RZ, UR4, PT ;  /* 0x00000004ff007c0c */ /* 0x000fe4000bf45070 */
[----:B------:R-:W-:Y:S02]  /*42d0*/  SHF.L.U32 R12, R32, 0x1f, RZ ;  /* 0x0000001f200c7819 */ /* 0x000fe400000006ff */
[----:B------:R-:W-:Y:S05]  /*42e0*/  ISETP.NE.AND.EX P2, PT, RZ, UR5, PT, P2 ;  /* 0x00000005ff007c0c */ /* 0x000fea000bf45320 */
[----:B------:R-:W-:Y:S02]  /*42f0*/  USHF.L.U32 UR35, UR35, 0x7, URZ ;  /* 0x0000000723237899 */ /* 0x000fe400080006ff */
[----:B------:R-:W-:Y:S01]  /*4300*/  USHF.L.U32 UR34, UR34, 0x6, URZ ;  /* 0x0000000622227899 */ /* 0x000fe200080006ff */
[----:B------:R-:W-:Y:S11]  /*4310*/  BRA.U !UP3, `(.L_x_72) ;  /* 0x000000010b347547 */ /* 0x000ff6000b800000 */
[----:B------:R-:W-:Y:S01]  /*4320*/  UPLOP3.LUT UP0, UPT, UPT, UPT, UP2, 0x80, 0x8 ;  /* 0x000000000008789c */ /* 0x000fe20003f0f020 */
[----:B--2---:R-:W-:Y:S02]  /*4330*/  HFMA2 R0, -RZ, RZ, 0, 5.9604644775390625e-08 ;  /* 0x00000001ff007431 */ /* 0x004fe400000001ff */
[----:B------:R-:W-:Y:S03]  /*4340*/  IMAD.MOV.U32 R67, RZ, RZ, 0x1 ;  /* 0x00000001ff437424 */ /* 0x000fe600078e00ff */
[----:B------:R-:W-:Y:S05]  /*4350*/  PLOP3.LUT P0, PT, PT, PT, UP0, 0x80, 0x8 ;  /* 0x000000000008781c */ /* 0x000fea0003f0f008 */
[----:B------:R-:W2:Y:S01]  /*4360*/  @UP0 LDCU.64 UR10, c[0x0][0x888] ;  /* 0x00011100ff0a07ac */ /* 0x000ea20008000a00 */
[----:B------:R-:W-:Y:S07]  /*4370*/  @UP0 UIMAD UR8, UR36, UR4, URZ ;  /* 0x00000004240802a4 */ /* 0x000fee000f8e02ff */
[----:B------:R-:W-:Y:S01]  /*4380*/  @!P0 PRMT R67, R0, 0x7610, R67 ;  /* 0x0000761000438816 */ /* 0x000fe20000000043 */
[----:B--2---:R-:W-:Y:S03]  /*4390*/  @UP0 UIMAD.WIDE UR10, UR8, 0x4, UR10 ;  /* 0x00000004080a08a5 */ /* 0x004fe6000f8e020a */
[----:B------:R-:W2:Y:S03]  /*43a0*/  @!UP0 LDCU UR8, c[0x0][0x880] ;  /* 0x00011000ff0887ac */ /* 0x000ea60008000800 */
[----:B------:R-:W-:Y:S01]  /*43b0*/  IMAD.U32 R10, RZ, RZ, UR10 ;  /* 0x0000000aff0a7e24 */ /* 0x000fe2000f8e00ff */
[----:B------:R-:W-:Y:S05]  /*43c0*/  MOV R11, UR11 ;  /* 0x0000000b000b7c02 */ /* 0x000fea0008000f00 */
[----:B------:R3:W5:Y:S02]  /*43d0*/  @P0 LDG.E R35, desc[UR46][R10.64] ;  /* 0x0000002e0a230981 */ /* 0x000764000c1e1900 */
[----:B--23--:R-:W-:Y:S07]  /*43e0*/  @!P0 IMAD.U32 R35, RZ, RZ, UR8 ;  /* 0x00000008ff238e24 */ /* 0x00cfee000f8e00ff */
.L_x_72:
[----:B-----5:R-:W-:Y:S01]  /*43f0*/  @!P2 FSETP.EQ.AND P0, PT, R35, RZ, PT ;  /* 0x000000ff2300a20b */ /* 0x020fe20003f02000 */
[----:B------:R-:W-:Y:S01]  /*4400*/  @!UPT UIADD3 URZ, UPT, UPT, URZ, URZ, URZ ;  /* 0x000000fffffff290 */ /* 0x000fe2000fffe0ff */
[----:B------:R-:W-:Y:S11]  /*4410*/  @!P2 BRA `(.L_x_73) ;  /* 0x000000000014a947 */ /* 0x000ff60003800000 */
[----:B------:R-:W-:Y:S02]  /*4420*/  LOP3.LUT P2, RZ, R67, 0xff, RZ, 0xc0, !PT ;  /* 0x000000ff43ff7812 */ /* 0x000fe4000784c0ff */
[----:B------:R-:W-:Y:S04]  /*4430*/  PLOP3.LUT P0, PT, PT, PT, UP0, 0x80, 0x8 ;  /* 0x000000000008781c */ /* 0x000fe80003f0f008 */
[----:B------:R-:W-:Y:S07]  /*4440*/  PLOP3.LUT P0, PT, P0, PT, PT, 0x8, 0x80 ;  /* 0x000000000080781c */ /* 0x000fee000070e170 */
[----:B------:R-:W-:Y:S11]  /*4450*/  @P2 FSETP.EQ.AND P0, PT, R35, RZ, PT ;  /* 0x000000ff2300220b */ /* 0x000ff60003f02000 */
[----:B------:R-:W-:Y:S02]  /*4460*/  @!UPT UIADD3 URZ, UPT, UPT, URZ, URZ, URZ ;  /* 0x000000fffffff290 */ /* 0x000fe4000fffe0ff */
.L_x_73:
[----:B------:R-:W3:Y:S01]  /*4470*/  SYNCS.PHASECHK.TRANS64.TRYWAIT P2, [UR7+0x60], R12 ;  /* 0x0000600cff0075a7 */ /* 0x000ee20008041107 */
[----:B------:R-:W-:Y:S04]  /*4480*/  ELECT P4, URZ, PT ;  /* 0x0000000000ff782f */ /* 0x000fe80003880000 */
[----:B------:R-:W-:Y:S11]  /*4490*/  PLOP3.LUT P4, PT, P0, P4, PT, 0xf2, 0x2f ;  /* 0x00000000002f781c */ /* 0x000ff60000789e72 */
[----:B------:R-:W-:Y:S02]  /*44a0*/  @!UPT UIADD3 URZ, UPT, UPT, URZ, URZ, URZ ;  /* 0x000000fffffff290 */ /* 0x000fe4000fffe0ff */
[----:B-1----:R-:W-:Y:S05]  /*44b0*/  @!P4 IADD3 R9, P0, PT, R36, 0x580, RZ ;  /* 0x000005802409c810 */ /* 0x002fea0007f1e0ff */
[----:B--2---:R-:W-:Y:S01]  /*44c0*/  @!P4 IMAD.X R0, RZ, RZ, R37, P0 ;  /* 0x000000ffff00c224 */ /* 0x004fe200000e0625 */
[----:B---3--:R-:W-:Y:S07]  /*44d0*/  @!P2 BRA `(.L_x_74) ;  /* 0x000000440094a947 */ /* 0x008fee0003800000 */
.L_x_161:
[----:B------:R-:W-:Y:S01]  /*44e0*/  @!P4 R2UR UR8, R0 ;  /* 0x000000000008c2ca */ /* 0x000fe200000e0000 */
[----:B------:R-:W-:Y:S01]  /*44f0*/  VOTEU.ALL UP1, P4 ;  /* 0x0000000000ff7886 */ /* 0x000fe20002020000 */
[----:B------:R-:W-:Y:S01]  /*4500*/  @!P4 R2UR UR9, R9 ;  /* 0x000000000909c2ca */ /* 0x000fe200000e0000 */
[----:B------:R-:W-:Y:S01]  /*4510*/  @!P4 IMAD.MOV.U32 R0, RZ, RZ, 0x2000 ;  /* 0x00002000ff00c424 */ /* 0x000fe200078e00ff */
[----:B------:R-:W-:Y:S01]  /*4520*/  UMOV UR10, 0x0 ;  /* 0x00000000000a7882 */ /* 0x000fe20000000000 */
[----:B------:R-:W-:Y:S01]  /*4530*/  UMOV UR11, 0x10000000 ;  /* 0x10000000000b7882 */ /* 0x000fe20000000000 */
[----:B------:R-:W-:Y:S01]  /*4540*/  @!UP1 UIADD3 UR32, UPT, UPT, UR7, 0x200, URZ ;  /* 0x0000020007209890 */ /* 0x000fe2000fffe0ff */
[----:B------:R-:W-:Y:S01]  /*4550*/  @!P4 IADD3 R9, P0, PT, R36, 0x580, RZ ;  /* 0x000005802409c810 */ /* 0x000fe20007f1e0ff */
[----:B------:R-:W-:Y:S05]  /*4560*/  VOTEU.ALL UP1, P4 ;  /* 0x0000000000ff7886 */ /* 0x000fea0002020000 */
[----:B------:R-:W-:Y:S01]  /*4570*/  IMAD.U32 R11, RZ, RZ, UR8 ;  /* 0x00000008ff0b7e24 */ /* 0x000fe2000f8e00ff */
[----:B------:R-:W-:Y:S01]  /*4580*/  UPRMT UR8, UR37, 0x654, UR33 ;  /* 0x0000065425087896 */ /* 0x000fe20008000021 */
[----:B------:R-:W-:Y:S03]  /*4590*/  IMAD.U32 R10, RZ, RZ, UR9 ;  /* 0x00000009ff0a7e24 */ /* 0x000fe6000f8e00ff */
[----:B------:R-:W-:Y:S02]  /*45a0*/  @!P4 R2UR UR15, R11 ;  /* 0x000000000b0fc2ca */ /* 0x000fe400000e0000 */
[----:B------:R-:W-:Y:S11]  /*45b0*/  @!P4 R2UR UR14, R10 ;  /* 0x000000000a0ec2ca */ /* 0x000ff600000e0000 */
[----:B------:R-:W-:Y:S02]  /*45c0*/  @!UPT UIADD3 URZ, UPT, UPT, URZ, URZ, URZ ;  /* 0x000000fffffff290 */ /* 0x000fe4000fffe0ff */
[----:B------:R2:W-:Y:S01]  /*45d0*/  @!UP1 UTMALDG.3D [UR32], [UR14], desc[UR10] ;  /* 0x00000a200e0095b4 */ /* 0x0005e20008011000 */
[----:B------:R3:W-:Y:S01]  /*45e0*/  @!P4 SYNCS.ARRIVE.TRANS64.RED.A0TR RZ, [UR7+0x40], R0 ;  /* 0x00004000ffffc9a7 */ /* 0x0007e20008300407 */
[----:B------:R-:W-:Y:S01]  /*45f0*/  SYNCS.ARRIVE.TRANS64.RED.A1T0 RZ, [UR8], RZ ;  /* 0x000000ffffff79a7 */ /* 0x000fe20008100408 */
[----:B---3--:R-:W-:Y:S01]  /*4600*/  @!P4 IMAD.X R0, RZ, RZ, R37, P0 ;  /* 0x000000ffff00c224 */ /* 0x008fe200000e0625 */
[----:B------:R-:W3:Y:S02]  /*4610*/  SYNCS.PHASECHK.TRANS64.TRYWAIT P2, [UR7+0x68], R12 ;  /* 0x0000680cff0075a7 */ /* 0x000ee40008041107 */
[----:B--23--:R-:W-:Y:S05]  /*4620*/  @!P2 BRA `(.L_x_75) ;  /* 0x000000440058a947 */ /* 0x00cfea0003800000 */
.L_x_163:
        /* <DEDUP_REMOVED lines=8> */
[----:B------:R-:W-:Y:S01]  /*46b0*/  @!UP1 UIADD3 UR24, UPT, UPT, UR7, 0x2200, URZ ;  /* 0x0000220007189890 */ /* 0x000fe2000fffe0ff */
[----:B------:R-:W-:Y:S01]  /*46c0*/  VOTEU.ALL UP1, P4 ;  /* 0x0000000000ff7886 */ /* 0x000fe20002020000 */
[----:B------:R-:W-:Y:S01]  /*46d0*/  UMOV UR27, UR35 ;  /* 0x00000023001b7c82 */ /* 0x000fe20008000000 */
[----:B------:R-:W-:Y:S02]  /*46e0*/  UMOV UR28, UR36 ;  /* 0x00000024001c7c82 */ /* 0x000fe40008000000 */
[----:B------:R-:W-:Y:S01]  /*46f0*/  IMAD.U32 R11, RZ, RZ, UR8 ;  /* 0x00000008ff0b7e24 */ /* 0x000fe2000f8e00ff */
[----:B------:R-:W-:Y:S01]  /*4700*/  UPRMT UR8, UR37, 0x654, UR25 ;  /* 0x0000065425087896 */ /* 0x000fe20008000019 */
[----:B------:R-:W-:Y:S02]  /*4710*/  IMAD.U32 R10, RZ, RZ, UR9 ;  /* 0x00000009ff0a7e24 */ /* 0x000fe4000f8e00ff */
[----:B------:R-:W-:Y:S01]  /*4720*/  @!P4 IMAD.X R20, RZ, RZ, R37, P0 ;  /* 0x000000ffff14c224 */ /* 0x000fe200000e0625 */
[----:B------:R-:W-:Y:S02]  /*4730*/  @!P4 R2UR UR15, R11 ;  /* 0x000000000b0fc2ca */ /* 0x000fe400000e0000 */
[----:B------:R-:W-:Y:S11]  /*4740*/  @!P4 R2UR UR14, R10 ;  /* 0x000000000a0ec2ca */ /* 0x000ff600000e0000 */
[----:B------:R-:W-:Y:S02]  /*4750*/  @!UPT UIADD3 URZ, UPT, UPT, URZ, URZ, URZ ;  /* 0x000000fffffff290 */ /* 0x000fe4000fffe0ff */
[----:B------:R2:W-:Y:S01]  /*4760*/  @!UP1 UTMALDG.3D [UR24], [UR14], desc[UR10] ;  /* 0x00000a180e0095b4 */ /* 0x0005e20008011000 */
[----:B------:R2:W-:Y:S01]  /*4770*/  @!P4 SYNCS.ARRIVE.TRANS64.RED.A0TR RZ, [UR7+0x48], R0 ;  /* 0x00004800ffffc9a7 */ /* 0x0005e20008300407 */
[----:B------:R-:W-:Y:S01]  /*4780*/  SYNCS.ARRIVE.TRANS64.RED.A1T0 RZ, [UR8], RZ ;  /* 0x000000ffffff79a7 */ /* 0x000fe20008100408 */
[----:B------:R-:W3:Y:S02]  /*4790*/  SYNCS.PHASECHK.TRANS64.TRYWAIT P2, [UR7+0x70], R12 ;  /* 0x0000700cff0075a7 */ /* 0x000ee40008041107 */
[----:B--23--:R-:W-:Y:S05]  /*47a0*/  @!P2 BRA `(.L_x_76) ;  /* 0x000000440010a947 */ /* 0x00cfea0003800000 */
.L_x_165:
[----:B------:R-:W2:Y:S01]  /*47b0*/  LDC.64 R14, c[0x0][0xb10] ;  /* 0x0002c400ff0e7b82 */ /* 0x000ea20000000a00 */
[----:B------:R-:W-:Y:S01]  /*47c0*/  @!P4 R2UR UR8, R20 ;  /* 0x000000001408c2ca */ /* 0x000fe200000e0000 */
[----:B------:R-:W-:Y:S01]  /*47d0*/  VOTEU.ALL UP1, P4 ;  /* 0x0000000000ff7886 */ /* 0x000fe20002020000 */
[----:B------:R-:W-:Y:S01]  /*47e0*/  @!P4 R2UR UR9, R21 ;  /* 0x000000001509c2ca */ /* 0x000fe200000e0000 */
[----:B------:R-:W-:Y:S01]  /*47f0*/  UMOV UR10, 0x0 ;  /* 0x00000000000a7882 */ /* 0x000fe20000000000 */
[----:B------:R-:W-:Y:S03]  /*4800*/  UMOV UR11, 0x10000000 ;  /* 0x10000000000b7882 */ /* 0x000fe60000000000 */
[----:B------:R-:W3:Y:S01]  /*4810*/  LDC.64 R10, c[0x0][0xb18] ;  /* 0x0002c600ff0a7b82 */ /* 0x000ee20000000a00 */
[----:B------:R-:W-:Y:S01]  /*4820*/  @!UP1 UIADD3 UR18, UPT, UPT, UR34, 0x20, URZ ;  /* 0x0000002022129890 */ /* 0x000fe2000fffe0ff */
[----:B------:R-:W-:Y:S01]  /*4830*/  @P3 SHF.R.U32.HI R24, RZ, 0x10, R29 ;  /* 0x00000010ff183819 */ /* 0x000fe2000001161d */
[----:B------:R-:W-:Y:S01]  /*4840*/  @!UP1 UIADD3 UR16, UPT, UPT, UR7, 0x4200, URZ ;  /* 0x0000420007109890 */ /* 0x000fe2000fffe0ff */
[----:B------:R-:W-:Y:S01]  /*4850*/  VIADD R27, R27, 0x1 ;  /* 0x000000011b1b7836 */ /* 0x000fe20000000000 */
[----:B------:R-:W-:Y:S03]  /*4860*/  VOTEU.ALL UP1, P4 ;  /* 0x0000000000ff7886 */ /* 0x000fe60002020000 */
[----:B------:R-:W5:Y:S01]  /*4870*/  @!P1 LDC R0, c[0x0][0xb20] ;  /* 0x0002c800ff009b82 */ /* 0x000f620000000800 */
[----:B------:R-:W-:Y:S01]  /*4880*/  UMOV UR19, UR35 ;  /* 0x0000002300137c82 */ /* 0x000fe20008000000 */
[----:B------:R-:W-:Y:S01]  /*4890*/  IMAD.U32 R21, RZ, RZ, UR8 ;  /* 0x00000008ff157e24 */ /* 0x000fe2000f8e00ff */
[----:B------:R-:W-:Y:S05]  /*48a0*/  UMOV UR20, UR36 ;  /* 0x0000002400147c82 */ /* 0x000fea0008000000 */
[----:B-1----:R-:W1:Y:S01]  /*48b0*/  @!P1 LDC R3, c[0x0][0xb0c] ;  /* 0x0002c300ff039b82 */ /* 0x002e620000000800 */
[----:B------:R-:W-:Y:S01]  /*48c0*/  IMAD.U32 R20, RZ, RZ, UR9 ;  /* 0x00000009ff147e24 */ /* 0x000fe2000f8e00ff */
[----:B------:R-:W-:Y:S01]  /*48d0*/  UPRMT UR8, UR37, 0x654, UR17 ;  /* 0x0000065425087896 */ /* 0x000fe20008000011 */
[----:B------:R-:W-:Y:S03]  /*48e0*/  @!P4 R2UR UR15, R21 ;  /* 0x00000000150fc2ca */ /* 0x000fe600000e0000 */
[----:B------:R-:W-:Y:S01]  /*48f0*/  @!P4 R2UR UR14, R20 ;  /* 0x00000000140ec2ca */ /* 0x000fe200000e0000 */
[----:B------:R-:W-:Y:S11]  /*4900*/  @!P4 IMAD.MOV.U32 R20, RZ, RZ, 0x2000 ;  /* 0x00002000ff14c424 */ /* 0x000ff600078e00ff */
[----:B------:R-:W-:Y:S01]  /*4910*/  @!UPT UIADD3 URZ, UPT, UPT, URZ, URZ, URZ ;  /* 0x000000fffffff290 */ /* 0x000fe2000fffe0ff */
[----:B------:R1:W-:Y:S01]  /*4920*/  @!UP1 UTMALDG.3D [UR16], [UR14], desc[UR10] ;  /* 0x00000a100e0095b4 */ /* 0x0003e20008011000 */
[----:B------:R1:W-:Y:S02]  /*4930*/  @!P4 SYNCS.ARRIVE.TRANS64.RED.A0TR RZ, [UR7+0x50], R20 ;  /* 0x00005014ffffc9a7 */ /* 0x0003e40008300407 */
[----:B-1----:R-:W-:Y:S01]  /*4940*/  @!P1 ISETP.NE.AND P2, PT, R3, 0x1, PT ;  /* 0x000000010300980c */ /* 0x002fe20003f45270 */
[C---:B--2---:R-:W-:Y:S01]  /*4950*/  @!P1 IMAD.HI.U32 R14, R13.reuse, R14, RZ ;  /* 0x0000000e0d0e9227 */ /* 0x044fe200078e00ff */
[----:B---3--:R-:W-:Y:S03]  /*4960*/  @!P1 ISETP.NE.AND P0, PT, R10, 0x1, PT ;  /* 0x000000010a00980c */ /* 0x008fe60003f05270 */
[C---:B------:R-:W-:Y:S01]  /*4970*/  @!P1 IMAD.HI.U32 R11, R8.reuse, R11, RZ ;  /* 0x0000000b080b9227 */ /* 0x040fe200078e00ff */
[----:B------:R-:W-:Y:S04]  /*4980*/  @!P1 SHF.R.U32.HI R14, RZ, R15, R14 ;  /* 0x0000000fff0e9219 */ /* 0x000fe8000001160e */
[----:B-----5:R-:W-:Y:S01]  /*4990*/  @!P1 SHF.R.U32.HI R9, RZ, R0, R11 ;  /* 0x00000000ff099219 */ /* 0x020fe2000001160b */
[----:B------:R-:W-:Y:S01]  /*49a0*/  SYNCS.ARRIVE.TRANS64.RED.A1T0 RZ, [UR8], RZ ;  /* 0x000000ffffff79a7 */ /* 0x000fe20008100408 */
[----:B------:R-:W-:Y:S02]  /*49b0*/  @!P1 SEL R14, R13, R14, !P2 ;  /* 0x0000000e0d0e9207 */ /* 0x000fe40005000000 */
[----:B------:R-:W-:Y:S01]  /*49c0*/  @!P1 SEL R9, R8, R9, !P0 ;  /* 0x0000000908099207 */ /* 0x000fe20004000000 */
[----:B------:R-:W1:Y:S04]  /*49d0*/  SYNCS.PHASECHK.TRANS64.TRYWAIT P5, [UR7+0x78], R12 ;  /* 0x0000780cff0075a7 */ /* 0x000e6800080a1107 */
[----:B------:R-:W-:Y:S02]  /*49e0*/  @!P1 IMAD.IADD R0, R9, 0x1, -R14 ;  /* 0x0000000109009824 */ /* 0x000fe400078e0a0e */
[----:B------:R-:W-:Y:S02]  /*49f0*/  @!P1 IMAD.IADD R9, R14, 0x1, -R9 ;  /* 0x000000010e099824 */ /* 0x000fe400078e0a09 */
[----:B------:R-:W-:Y:S02]  /*4a00*/  @!P1 IMAD R13, R0, R3, R13 ;  /* 0x00000003000d9224 */ /* 0x000fe400078e020d */
[----:B------:R-:W-:Y:S01]  /*4a10*/  @!P1 IMAD R8, R9, R10, R8 ;  /* 0x0000000a09089224 */ /* 0x000fe200078e0208 */
[----:B-1----:R-:W-:Y:S06]  /*4a20*/  @!P5 BRA `(.L_x_77) ;  /* 0x000000400088d947 */ /* 0x002fec0003800000 */
.L_x_167:
[----:B-1----:R-:W-:Y:S01]  /*4a30*/  @!P4 IADD3 R3, P0, PT, R36, 0x580, RZ ;  /* 0x000005802403c810 */ /* 0x002fe20007f1e0ff */
[----:B------:R-:W-:Y:S01]  /*4a40*/  VOTEU.ALL UP1, P4 ;  /* 0x0000000000ff7886 */ /* 0x000fe20002020000 */
[----:B------:R-:W-:Y:S01]  /*4a50*/  UMOV UR18, 0x0 ;  /* 0x0000000000127882 */ /* 0x000fe20000000000 */
[----:B------:R-:W-:Y:S01]  /*4a60*/  UMOV UR19, 0x10000000 ;  /* 0x1000000000137882 */ /* 0x000fe20000000000 */
[----:B------:R-:W-:Y:S01]  /*4a70*/  @!P4 R2UR UR9, R3 ;  /* 0x000000000309c2ca */ /* 0x000fe200000e0000 */
[----:B------:R-:W-:Y:S01]  /*4a80*/  @!P4 IMAD.X R0, RZ, RZ, R37, P0 ;  /* 0x000000ffff00c224 */ /* 0x000fe200000e0625 */
[----:B------:R-:W-:Y:S01]  /*4a90*/  @!UP1 UIADD3 UR10, UPT, UPT, UR34, 0x30, URZ ;  /* 0x00000030220a9890 */ /* 0x000fe2000fffe0ff */
[----:B------:R-:W-:Y:S01]  /*4aa0*/  ISETP.NE.AND P0, PT, R27, 0x2, PT ;  /* 0x000000021b00780c */ /* 0x000fe20003f05270 */
[----:B------:R-:W-:Y:S01]  /*4ab0*/  UMOV UR11, UR35 ;  /* 0x00000023000b7c82 */ /* 0x000fe20008000000 */
[----:B------:R-:W-:Y:S01]  /*4ac0*/  UMOV UR12, UR36 ;  /* 0x00000024000c7c82 */ /* 0x000fe20008000000 */
[----:B------:R-:W-:Y:S01]  /*4ad0*/  @!P4 R2UR UR8, R0 ;  /* 0x000000000008c2ca */ /* 0x000fe200000e0000 */
[----:B------:R-:W-:Y:S01]  /*4ae0*/  IMAD.IADD R20, R8, 0x1, R66 ;  /* 0x0000000108147824 */ /* 0x000fe200078e0242 */
[----:B------:R-:W-:Y:S01]  /*4af0*/  @P3 R2UR UR36, R24 ;  /* 0x00000000182432ca */ /* 0x000fe200000e0000 */
[----:B------:R-:W-:Y:S01]  /*4b00*/  IMAD.IADD R21, R13, 0x1, R68 ;  /* 0x000000010d157824 */ /* 0x000fe200078e0244 */
[----:B------:R-:W-:Y:S02]  /*4b10*/  SEL R0, RZ, 0x1, P0 ;  /* 0x00000001ff007807 */ /* 0x000fe40000000000 */
[----:B------:R-:W-:Y:S01]  /*4b20*/  LOP3.LUT R32, R32, 0x1, RZ, 0x3c, !PT ;  /* 0x0000000120207812 */ /* 0x000fe200078e3cff */
[----:B------:R-:W-:Y:S01]  /*4b30*/  IMAD.U32 R10, RZ, RZ, UR9 ;  /* 0x00000009ff0a7e24 */ /* 0x000fe2000f8e00ff */
[----:B------:R-:W-:Y:S01]  /*4b40*/  @!UP1 UIADD3 UR9, UPT, UPT, UR7, 0x58, URZ ;  /* 0x0000005807099890 */ /* 0x000fe2000fffe0ff */
[----:B------:R-:W-:Y:S02]  /*4b50*/  LOP3.LUT R25, R25, R0, RZ, 0x3c, !PT ;  /* 0x0000000019197212 */ /* 0x000fe400078e3cff */
[----:B------:R-:W-:Y:S02]  /*4b60*/  SEL R27, R27, RZ, P0 ;  /* 0x000000ff1b1b7207 */ /* 0x000fe40000000000 */
[----:B------:R-:W-:Y:S01]  /*4b70*/  IMAD.U32 R11, RZ, RZ, UR8 ;  /* 0x00000008ff0b7e24 */ /* 0x000fe2000f8e00ff */
[----:B------:R-:W-:Y:S01]  /*4b80*/  @!P4 R2UR UR14, R10 ;  /* 0x000000000a0ec2ca */ /* 0x000fe200000e0000 */
[----:B------:R-:W-:Y:S01]  /*4b90*/  @!UP1 UIADD3 UR8, UPT, UPT, UR7, 0x6200, URZ ;  /* 0x0000620007089890 */ /* 0x000fe2000fffe0ff */
[----:B------:R-:W-:Y:S02]  /*4ba0*/  VOTEU.ALL UP1, P4 ;  /* 0x0000000000ff7886 */ /* 0x000fe40002020000 */
[----:B------:R-:W-:Y:S11]  /*4bb0*/  @!P4 R2UR UR15, R11 ;  /* 0x000000000b0fc2ca */ /* 0x000ff600000e0000 */
[----:B------:R-:W-:Y:S02]  /*4bc0*/  @!UPT UIADD3 URZ, UPT, UPT, URZ, URZ, URZ ;  /* 0x000000fffffff290 */ /* 0x000fe4000fffe0ff */
[----:B------:R2:W-:Y:S01]  /*4bd0*/  @!UP1 UTMALDG.3D [UR8], [UR14], desc[UR18] ;  /* 0x000012080e0095b4 */ /* 0x0005e20008011000 */
[----:B------:R2:W-:Y:S01]  /*4be0*/  @!P4 SYNCS.ARRIVE.TRANS64.RED.A0TR RZ, [UR7+0x58], R23 ;  /* 0x00005817ffffc9a7 */ /* 0x0005e20008300407 */
[----:B------:R-:W-:Y:S01]  /*4bf0*/  UPLOP3.LUT UP1, UPT, UPT, UPT, UPT, 0x80, 0x8 ;  /* 0x000000000008789c */ /* 0x000fe20003f2f070 */
[----:B------:R-:W-:Y:S01]  /*4c00*/  SYNCS.ARRIVE.TRANS64.RED.A1T0 RZ, [UR13], RZ ;  /* 0x000000ffffff79a7 */ /* 0x000fe2000810040d */
[----:B------:R-:W-:Y:S09]  /*4c10*/  @P3 BRA `(.L_x_78) ;  /* 0xfffffff000943947 */ /* 0x000ff2000383ffff */
[----:B------:R-:W-:-:S04]  /*4c20*/  SHF.L.U32 R3, R32, 0x1f, RZ ;  /* 0x0000001f20037819 */ /* 0x000fc800000006ff */
[----:B------:R-:W1:Y:S02]  /*4c30*/  SYNCS.PHASECHK.TRANS64.TRYWAIT P0, [UR7+0x60], R3 ;  /* 0x00006003ff0075a7 */ /* 0x000e640008001107 */
[----:B-1----:R-:W-:Y:S05]  /*4c40*/  @!P0 BRA `(.L_x_79) ;  /* 0x0000004000188947 */ /* 0x002fea0003800000 */
.L_x_169:
[----:B------:R-:W3:Y:S02]  /*4c50*/  SYNCS.PHASECHK.TRANS64.TRYWAIT P0, [UR7+0x68], R3 ;  /* 0x00006803ff0075a7 */ /* 0x000ee40008001107 */
[----:B---3--:R-:W-:Y:S05]  /*4c60*/  @!P0 BRA `(.L_x_80) ;  /* 0x0000004000288947 */ /* 0x008fea0003800000 */
.L_x_171:
[----:B------:R-:W3:Y:S02]  /*4c70*/  SYNCS.PHASECHK.TRANS64.TRYWAIT P0, [UR7+0x70], R3 ;  /* 0x00007003ff0075a7 */ /* 0x000ee40008001107 */
[----:B---3--:R-:W-:Y:S05]  /*4c80*/  @!P0 BRA `(.L_x_81) ;  /* 0x0000004000388947 */ /* 0x008fea0003800000 */
.L_x_173:
[----:B-1----:R-:W-:-:S07]  /*4c90*/  MOV R0, UR7 ;  /* 0x0000000700007c02 */ /* 0x002fce0008000f00 */
.L_x_82:
[----:B-1----:R-:W-:-:S04]  /*4ca0*/  SHF.L.U32 R3, R32, 0x1f, RZ ;  /* 0x0000001f20037819 */ /* 0x002fc800000006ff */
[----:B------:R1:W3:Y:S03]  /*4cb0*/  SYNCS.PHASECHK.TRANS64.TRYWAIT P0, [R0+URZ+0x78], R3 ;  /* 0x00007803000075a7 */ /* 0x0002e600080011ff */
[----:B---3--:R-:W-:Y:S05]  /*4cc0*/  @!P0 NANOSLEEP.SYNCS 0x989680 ;  /* 0x009896800000895d */ /* 0x008fea0003900000 */
[----:B------:R-:W3:Y:S02]  /*4cd0*/  @!P0 SYNCS.PHASECHK.TRANS64 P0, [R0+URZ+0x78], R3 ;  /* 0x00007803000085a7 */ /* 0x000ee400080010ff */
[----:B--23--:R-:W-:Y:S05]  /*4ce0*/  @P0 EXIT ;  /* 0x000000000000094d */ /* 0x00cfea0003800000 */
[----:B------:R-:W-:Y:S05]  /*4cf0*/  BRA `(.L_x_82) ;  /* 0xfffffffc00e87947 */ /* 0x000fea000383ffff */
.L_x_67:
[----:B------:R-:W-:-:S06]  /*4d00*/  UISETP.GE.AND UP1, UPT, UR8, 0x4, UPT ;  /* 0x000000040800788c */ /* 0x000fcc000bf26270 */
[----:B------:R-:W-:-:S13]  /*4d10*/  PLOP3.LUT P0, PT, PT, PT, UP1, 0x80, 0x8 ;  /* 0x000000000008781c */ /* 0x000fda0003f0f018 */
[----:B------:R-:W-:Y:S05]  /*4d20*/  @!P0 EXIT ;  /* 0x000000000000894d */ /* 0x000fea0003800000 */
[----:B------:R-:W-:Y:S01]  /*4d30*/  BAR.SYNC.DEFER_BLOCKING 0x6, 0xa0 ;  /* 0x0182800000007b1d */ /* 0x000fe20000010000 */
[C---:B------:R-:W-:Y:S01]  /*4d40*/  IMAD.SHL.U32 R3, R81.reuse, 0x10, RZ ;  /* 0x0000001051037824 */ /* 0x040fe200078e00ff */
[C---:B------:R-:W-:Y:S01]  /*4d50*/  SHF.L.U32 R33, R81.reuse, 0x10, RZ ;  /* 0x0000001051217819 */ /* 0x040fe200000006ff */
[C---:B------:R-:W-:Y:S01]  /*4d60*/  IMAD.SHL.U32 R80, R81.reuse, 0x2, RZ ;  /* 0x0000000251507824 */ /* 0x040fe200078e00ff */
[----:B------:R-:W-:Y:S01]  /*4d70*/  LOP3.LUT R82, R81, 0x60, RZ, 0xc0, !PT ;  /* 0x0000006051527812 */ /* 0x000fe200078ec0ff */
[----:B------:R-:W-:Y:S01]  /*4d80*/  HFMA2 R77, -RZ, RZ, 0, 5.9604644775390625e-08 ;  /* 0x00000001ff4d7431 */ /* 0x000fe200000001ff */
[----:B------:R-:W-:Y:S02]  /*4d90*/  UMOV UR48, 0x400 ;  /* 0x0000040000307882 */ /* 0x000fe40000000000 */
[----:B------:R-:W1:Y:S01]  /*4da0*/  LDC R71, c[0x0][0x370] ;  /* 0x0000dc00ff477b82 */ /* 0x000e620000000800 */
[----:B------:R-:W-:Y:S01]  /*4db0*/  ULEA UR48, UR37, UR48, 0x18 ;  /* 0x0000003025307291 */ /* 0x000fe2000f8ec0ff */
[----:B------:R-:W-:Y:S01]  /*4dc0*/  LOP3.LUT R5, R3, 0x60, RZ, 0xc0, !PT ;  /* 0x0000006003057812 */ /* 0x000fe200078ec0ff */
[----:B------:R-:W-:Y:S01]  /*4dd0*/  HFMA2 R75, -RZ, RZ, 0, 0 ;  /* 0x00000000ff4b7431 */ /* 0x000fe200000001ff */
[----:B------:R-:W-:Y:S01]  /*4de0*/  LOP3.LUT R79, R81, 0x2, RZ, 0xc0, !PT ;  /* 0x00000002514f7812 */ /* 0x000fe200078ec0ff */
[----:B------:R-:W-:Y:S01]  /*4df0*/  UIADD3 UR4, UPT, UPT, UR48, 0x200, URZ ;  /* 0x0000020030047890 */ /* 0x000fe2000fffe0ff */
[----:B------:R-:W-:Y:S01]  /*4e00*/  LOP3.LUT R80, R5, 0xc, R80, 0xf8, !PT ;  /* 0x0000000c05507812 */ /* 0x000fe200078ef850 */
[----:B------:R-:W-:Y:S01]  /*4e10*/  IMAD.MOV.U32 R30, RZ, RZ, RZ ;  /* 0x000000ffff1e7224 */ /* 0x000fe200078e00ff */
[----:B------:R-:W2:Y:S01]  /*4e20*/  LDC R28, c[0x0][0xb0c] ;  /* 0x0002c300ff1c7b82 */ /* 0x000ea20000000800 */
[----:B------:R-:W-:Y:S01]  /*4e30*/  LOP3.LUT R33, R33, 0x600000, RZ, 0xc0, !PT ;  /* 0x0060000021217812 */ /* 0x000fe200078ec0ff */
[----:B------:R-:W-:Y:S01]  /*4e40*/  IMAD.MOV.U32 R85, RZ, RZ, RZ ;  /* 0x000000ffff557224 */ /* 0x000fe200078e00ff */
[----:B------:R-:W-:Y:S01]  /*4e50*/  LOP3.LUT R80, R80, 0x790, R3, 0xf8, !PT ;  /* 0x0000079050507812 */ /* 0x000fe200078ef803 */
[----:B------:R-:W-:Y:S01]  /*4e60*/  IMAD.U32 R73, RZ, RZ, UR4 ;  /* 0x00000004ff497e24 */ /* 0x000fe2000f8e00ff */
[----:B------:R-:W-:Y:S01]  /*4e70*/  LOP3.LUT R81, R81, 0x4, RZ, 0xc0, !PT ;  /* 0x0000000451517812 */ /* 0x000fe200078ec0ff */
[----:B------:R-:W4:Y:S01]  /*4e80*/  LDCU.64 UR52, c[0x0][0x348] ;  /* 0x00006900ff3477ac */ /* 0x000f220008000a00 */
[----:B------:R-:W-:Y:S01]  /*4e90*/  MOV R76, RZ ;  /* 0x000000ff004c7202 */ /* 0x000fe20000000f00 */
[----:B------:R-:W1:Y:S01]  /*4ea0*/  LDC R69, c[0x0][0xb20] ;  /* 0x0002c800ff457b82 */ /* 0x000e620000000800 */
[----:B------:R-:W3:Y:S01]  /*4eb0*/  LDS R0, [UR48+0x140] ;  /* 0x00014030ff007984 */ /* 0x000ee20008000800 */
[----:B------:R-:W-:Y:S01]  /*4ec0*/  IMAD R80, R80, 0x4, R73 ;  /* 0x0000000450507824 */ /* 0x000fe200078e0249 */
[----:B------:R-:W1:Y:S03]  /*4ed0*/  LDCU.64 UR38, c[0x0][0x888] ;  /* 0x00011100ff2677ac */ /* 0x000e660008000a00 */
[--C-:B------:R-:W-:Y:S01]  /*4ee0*/  IMAD R79, R79, -0x10, R80.reuse ;  /* 0xfffffff04f4f7824 */ /* 0x100fe200078e0250 */
[----:B------:R-:W1:Y:S01]  /*4ef0*/  LDCU.64 UR44, c[0x0][0x890] ;  /* 0x00011200ff2c77ac */ /* 0x000e620008000a00 */
[----:B------:R-:W1:Y:S01]  /*4f00*/  LDC R27, c[0x0][0xb30] ;  /* 0x0002cc00ff1b7b82 */ /* 0x000e620000000800 */
[----:B------:R-:W-:Y:S01]  /*4f10*/  IMAD R78, R81, -0x10, R80 ;  /* 0xfffffff0514e7824 */ /* 0x000fe200078e0250 */
[----:B------:R-:W-:Y:S01]  /*4f20*/  UMOV UR49, URZ ;  /* 0x000000ff00317c82 */ /* 0x000fe20008000000 */
[----:B------:R-:W-:-:S05]  /*4f30*/  UMOV UR51, URZ ;  /* 0x000000ff00337c82 */ /* 0x000fca0008000000 */
[----:B------:R-:W1:Y:S08]  /*4f40*/  LDC.64 R64, c[0x0][0xb10] ;  /* 0x0002c400ff407b82 */ /* 0x000e700000000a00 */
[----:B------:R-:W1:Y:S08]  /*4f50*/  LDC.64 R24, c[0x0][0xb18] ;  /* 0x0002c600ff187b82 */ /* 0x000e700000000a00 */
[----:B------:R-:W1:Y:S08]  /*4f60*/  LDC.64 R22, c[0x0][0xb28] ;  /* 0x0002ca00ff167b82 */ /* 0x000e700000000a00 */
[----:B------:R-:W1:Y:S01]  /*4f70*/  LDC.64 R62, c[0x0][0x8b0] ;  /* 0x00022c00ff3e7b82 */ /* 0x000e620000000a00 */
[----:B---3--:R-:W-:-:S07]  /*4f80*/  IMAD.IADD R33, R0, 0x1, R33 ;  /* 0x0000000100217824 */ /* 0x008fce00078e0221 */
[----:B------:R-:W3:Y:S08]  /*4f90*/  LDC.64 R60, c[0x0][0x8a8] ;  /* 0x00022a00ff3c7b82 */ /* 0x000ef00000000a00 */
[----:B--2-4-:R-:W1:Y:S02]  /*4fa0*/  LDC R70, c[0x0][0x374] ;  /* 0x0000dd00ff467b82 */ /* 0x014e640000000800 */
.L_x_126:
[----:B------:R-:W-:Y:S02]  /*4fb0*/  LEA R0, R85, UR48, 0x3 ;  /* 0x0000003055007c11 */ /* 0x000fe4000f8e18ff */
[----:B------:R-:W-:Y:S02]  /*4fc0*/  SHF.L.U32 R3, R75, 0x1f, RZ ;  /* 0x0000001f4b037819 */ /* 0x000fe400000006ff */
[----:B-1----:R-:W-:Y:S02]  /*4fd0*/  LEA R16, R85, UR48, 0x4 ;  /* 0x0000003055107c11 */ /* 0x002fe4000f8e20ff */
[----:B------:R-:W2:Y:S02]  /*4fe0*/  SYNCS.PHASECHK.TRANS64.TRYWAIT P0, [R0+URZ+0x90], R3 ;  /* 0x00009003000075a7 */ /* 0x000ea400080011ff */
[----:B--23--:R-:W-:Y:S05]  /*4ff0*/  @!P0 BRA `(.L_x_83) ;  /* 0x0000003c00748947 */ /* 0x00cfea0003800000 */
.L_x_174:
[----:B------:R-:W4:Y:S01]  /*5000*/  LDC.64 R12, c[0x0][0xb10] ;  /* 0x0002c400ff0c7b82 */ /* 0x000f220000000a00 */
[----:B------:R-:W3:Y:S01]  /*5010*/  LDS.128 R16, [R16+0x120] ;  /* 0x0001200010107984 */ /* 0x000ee20000000c00 */
[----:B-1----:R-:W-:Y:S01]  /*5020*/  ISETP.NE.AND P1, PT, R27, 0x1, PT ;  /* 0x000000011b00780c */ /* 0x002fe20003f25270 */
[----:B--2---:R-:W-:Y:S01]  /*5030*/  VIADD R0, R0, 0xa0 ;  /* 0x000000a000007836 */ /* 0x004fe20000000000 */
[----:B------:R-:W-:Y:S04]  /*5040*/  ISETP.GE.AND P0, PT, R26, 0x1, PT ;  /* 0x000000011a00780c */ /* 0x000fe80003f06270 */
[----:B------:R-:W1:Y:S01]  /*5050*/  LDC.64 R10, c[0x0][0xb18] ;  /* 0x0002c600ff0a7b82 */ /* 0x000e620000000a00 */
[----:B------:R-:W-:Y:S01]  /*5060*/  PRMT R0, RZ, 0x654, R0 ;  /* 0x00000654ff007816 */ /* 0x000fe20000000000 */
[----:B------:R-:W-:Y:S01]  /*5070*/  @!PT LDS RZ, [RZ] ;  /* 0x00000000fffff984 */ /* 0x000fe20000000800 */
[----:B------:R-:W-:Y:S01]  /*5080*/  @!PT LDS RZ, [RZ] ;  /* 0x00000000fffff984 */ /* 0x000fe20000000800 */
[----:B------:R-:W-:Y:S01]  /*5090*/  @!PT LDS RZ, [RZ] ;  /* 0x00000000fffff984 */ /* 0x000fe20000000800 */
[----:B------:R-:W-:Y:S01]  /*50a0*/  @!PT LDS RZ, [RZ] ;  /* 0x00000000fffff984 */ /* 0x000fe20000000800 */
[----:B------:R2:W-:Y:S06]  /*50b0*/  MEMBAR.ALL.CTA ;  /* 0x0000000000007992 */ /* 0x0005ec0000008000 */
[----:B--2---:R-:W2:Y:S01]  /*50c0*/  FENCE.VIEW.ASYNC.S ;  /* 0x00000000000073c6 */ /* 0x004ea20000000000 */
[----:B------:R-:W1:Y:S08]  /*50d0*/  @!P1 LDC R14, c[0x0][0xb20] ;  /* 0x0002c800ff0e9b82 */ /* 0x000e700000000800 */
[----:B------:R-:W1:Y:S01]  /*50e0*/  @!P1 LDC R9, c[0x0][0xb0c] ;  /* 0x0002c300ff099b82 */ /* 0x000e620000000800 */
[----:B--2---:R2:W-:Y:S01]  /*50f0*/  SYNCS.ARRIVE.TRANS64.RED.A1T0 RZ, [R0+URZ], RZ ;  /* 0x000000ff00ff79a7 */ /* 0x0045e200081004ff */
[----:B---3--:R-:W-:Y:S04]  /*5100*/  LOP3.LUT P4, RZ, R18, 0x1, RZ, 0xc0, !PT ;  /* 0x0000000112ff7812 */ /* 0x008fe8000788c0ff */
[----:B------:R-:W-:Y:S09]  /*5110*/  P2R R83, PR, RZ, 0x10 ;  /* 0x00000010ff537803 */ /* 0x000ff20000000000 */
[----:B------:R-:W-:Y:S02]  /*5120*/  @P4 MOV R31, R16 ;  /* 0x00000010001f4202 */ /* 0x000fe40000000f00 */
[----:B------:R-:W-:Y:S01]  /*5130*/  @P4 LOP3.LUT R29, R17, 0xffff, RZ, 0xc0, !PT ;  /* 0x0000ffff111d4812 */ /* 0x000fe200078ec0ff */
[----:B--2-4-:R-:W-:Y:S06]  /*5140*/  @!P0 BRA `(.L_x_84) ;  /* 0x0000000000a48947 */ /* 0x014fec0003800000 */
[----:B------:R-:W-:Y:S01]  /*5150*/  IMAD.HI.U32 R36, R70, R25, RZ ;  /* 0x0000001946247227 */ /* 0x000fe200078e00ff */
[----:B------:R-:W-:Y:S02]  /*5160*/  ISETP.NE.AND P0, PT, R24, 0x1, PT ;  /* 0x000000011800780c */ /* 0x000fe40003f05270 */
[----:B------:R-:W-:Y:S01]  /*5170*/  ISETP.NE.AND P2, PT, R26, 0x1, PT ;  /* 0x000000011a00780c */ /* 0x000fe20003f45270 */
[-C--:B------:R-:W-:Y:S01]  /*5180*/  IMAD.HI.U32 R34, R71, R64.reuse, RZ ;  /* 0x0000004047227227 */ /* 0x080fe200078e00ff */
[----:B------:R-:W-:Y:S02]  /*5190*/  SHF.R.U32.HI R37, RZ, R69, R36 ;  /* 0x00000045ff257219 */ /* 0x000fe40000011624 */
[----:B------:R-:W-:Y:S01]  /*51a0*/  ISETP.NE.AND P3, PT, R28, 0x1, PT ;  /* 0x000000011c00780c */ /* 0x000fe20003f65270 */
[----:B------:R-:W-:Y:S01]  /*51b0*/  IMAD.HI.U32 R40, R29, R25, RZ ;  /* 0x000000191d287227 */ /* 0x000fe200078e00ff */
[----:B------:R-:W-:Y:S02]  /*51c0*/  SHF.R.U32.HI R34, RZ, R65, R34 ;  /* 0x00000041ff227219 */ /* 0x000fe40000011622 */
[----:B------:R-:W-:Y:S01]  /*51d0*/  SEL R3, R70, R37, !P0 ;  /* 0x0000002546037207 */ /* 0x000fe20004000000 */
[----:B------:R-:W-:Y:S01]  /*51e0*/  IMAD.HI.U32 R38, R31, R64, RZ ;  /* 0x000000401f267227 */ /* 0x000fe200078e00ff */
[----:B------:R-:W-:Y:S03]  /*51f0*/  SEL R7, R71, R34, !P3 ;  /* 0x0000002247077207 */ /* 0x000fe60005800000 */
[-C--:B------:R-:W-:Y:S01]  /*5200*/  IMAD.HI.U32 R34, R3, R22.reuse, RZ ;  /* 0x0000001603227227 */ /* 0x080fe200078e00ff */
[----:B------:R-:W-:Y:S03]  /*5210*/  SHF.R.U32.HI R38, RZ, R65, R38 ;  /* 0x00000041ff267219 */ /* 0x000fe60000011626 */
[----:B------:R-:W-:Y:S01]  /*5220*/  IMAD.HI.U32 R36, R7, R22, RZ ;  /* 0x0000001607247227 */ /* 0x000fe200078e00ff */
[----:B------:R-:W-:Y:S02]  /*5230*/  @P2 SHF.R.U32.HI R3, RZ, R23, R34 ;  /* 0x00000017ff032219 */ /* 0x000fe40000011622 */
[----:B------:R-:W-:Y:S02]  /*5240*/  SHF.R.U32.HI R34, RZ, R69, R40 ;  /* 0x00000045ff227219 */ /* 0x000fe40000011628 */
[----:B------:R-:W-:Y:S01]  /*5250*/  @P2 SHF.R.U32.HI R7, RZ, R23, R36 ;  /* 0x00000017ff072219 */ /* 0x000fe20000011624 */
[C---:B------:R-:W-:Y:S01]  /*5260*/  IMAD R2, R26.reuse, R3, RZ ;  /* 0x000000031a027224 */ /* 0x040fe200078e02ff */
[----:B------:R-:W-:Y:S02]  /*5270*/  SEL R5, R29, R34, !P0 ;  /* 0x000000221d057207 */ /* 0x000fe40004000000 */
[----:B------:R-:W-:Y:S01]  /*5280*/  SEL R3, R31, R38, !P3 ;  /* 0x000000261f037207 */ /* 0x000fe20005800000 */
[----:B------:R-:W-:Y:S01]  /*5290*/  IMAD R4, R26, R7, RZ ;  /* 0x000000071a047224 */ /* 0x000fe200078e02ff */
[C---:B------:R-:W-:Y:S01]  /*52a0*/  ISETP.GE.AND P0, PT, R5.reuse, R2, PT ;  /* 0x000000020500720c */ /* 0x040fe20003f06270 */
[----:B------:R-:W-:Y:S03]  /*52b0*/  IMAD.HI.U32 R6, R5, R22, RZ ;  /* 0x0000001605067227 */ /* 0x000fe600078e00ff */
[----:B------:R-:W-:Y:S01]  /*52c0*/  ISETP.GE.OR P0, PT, R3, R4, P0 ;  /* 0x000000040300720c */ /* 0x000fe20000706670 */
[----:B------:R-:W-:Y:S01]  /*52d0*/  IMAD.MOV R4, RZ, RZ, -R3 ;  /* 0x000000ffff047224 */ /* 0x000fe200078e0a03 */
[-C--:B------:R-:W-:Y:S03]  /*52e0*/  SHF.R.U32.HI R6, RZ, R23.reuse, R6 ;  /* 0x00000017ff067219 */ /* 0x080fe60000011606 */
[----:B------:R-:W-:Y:S01]  /*52f0*/  IMAD R31, R28, R4, R31 ;  /* 0x000000041c1f7224 */ /* 0x000fe200078e021f */
[----:B------:R-:W-:Y:S05]  /*5300*/  SEL R15, R5, R6, !P2 ;  /* 0x00000006050f7207 */ /* 0x000fea0005000000 */
[----:B------:R-:W-:Y:S02]  /*5310*/  IMAD.MOV R6, RZ, RZ, -R15 ;  /* 0x000000ffff067224 */ /* 0x000fe400078e0a0f */
[C---:B------:R-:W-:Y:S04]  /*5320*/  @!P0 IMAD.HI.U32 R2, R3.reuse, R22, RZ ;  /* 0x0000001603028227 */ /* 0x040fe800078e00ff */
[----:B------:R-:W-:Y:S01]  /*5330*/  IMAD R6, R26, R6, R5 ;  /* 0x000000061a067224 */ /* 0x000fe200078e0205 */
[----:B------:R-:W-:Y:S04]  /*5340*/  @!P0 SHF.R.U32.HI R2, RZ, R23, R2 ;  /* 0x00000017ff028219 */ /* 0x000fe80000011602 */
[----:B------:R-:W-:Y:S02]  /*5350*/  @!P0 SEL R0, R3, R2, !P2 ;  /* 0x0000000203008207 */ /* 0x000fe40005000000 */
[----:B------:R-:W-:Y:S02]  /*5360*/  IADD3 R2, PT, PT, -R5, RZ, RZ ;  /* 0x000000ff05027210 */ /* 0x000fe40007ffe1ff */
[----:B------:R-:W-:Y:S01]  /*5370*/  @!P0 IADD3 R8, PT, PT, R15, -R0, RZ ;  /* 0x800000000f088210 */ /* 0x000fe20007ffe0ff */
[----:B------:R-:W-:Y:S02]  /*5380*/  @!P0 IMAD R0, R7, R6, R0 ;  /* 0x0000000607008224 */ /* 0x000fe400078e0200 */
[----:B------:R-:W-:Y:S02]  /*5390*/  IMAD R29, R24, R2, R29 ;  /* 0x00000002181d7224 */ /* 0x000fe400078e021d */
[----:B------:R-:W-:Y:S02]  /*53a0*/  @!P0 IMAD R5, R8, R26, R3 ;  /* 0x0000001a08058224 */ /* 0x000fe400078e0203 */
[----:B------:R-:W-:Y:S04]  /*53b0*/  @!P0 IMAD.MOV.U32 R3, RZ, RZ, R0 ;  /* 0x000000ffff038224 */ /* 0x000fe800078e0000 */
[----:B------:R-:W-:Y:S02]  /*53c0*/  IMAD R31, R3, R28, R31 ;  /* 0x0000001c031f7224 */ /* 0x000fe400078e021f */
[----:B------:R-:W-:Y:S07]  /*53d0*/  IMAD R29, R5, R24, R29 ;  /* 0x00000018051d7224 */ /* 0x000fee00078e021d */
.L_x_84:
[----:B-1----:R-:W-:Y:S01]  /*53e0*/  @!P1 ISETP.NE.AND P0, PT, R10, 0x1, PT ;  /* 0x000000010a00980c */ /* 0x002fe20003f05270 */
[----:B------:R-:W-:Y:S01]  /*53f0*/  @!P1 IMAD.HI.U32 R3, R29, R11, RZ ;  /* 0x0000000b1d039227 */ /* 0x000fe200078e00ff */
[----:B------:R-:W-:Y:S01]  /*5400*/  R2UR UR42, R21 ;  /* 0x00000000152a72ca */ /* 0x000fe200000e0000 */
[----:B------:R-:W-:Y:S01]  /*5410*/  BSSY.RECONVERGENT B6, `(.L_x_85) ;  /* 0x0000031000067945 */ /* 0x000fe20003800200 */
[----:B------:R-:W-:Y:S01]  /*5420*/  R2UR UR41, R20 ;  /* 0x00000000142972ca */ /* 0x000fe200000e0000 */
[----:B------:R-:W-:Y:S01]  /*5430*/  @!P1 IMAD.HI.U32 R0, R31, R12, RZ ;  /* 0x0000000c1f009227 */ /* 0x000fe200078e00ff */
[----:B------:R-:W-:Y:S02]  /*5440*/  @!P1 SHF.R.U32.HI R2, RZ, R14, R3 ;  /* 0x0000000eff029219 */ /* 0x000fe40000011603 */
[----:B------:R-:W-:Y:S01]  /*5450*/  @!P1 ISETP.NE.AND P2, PT, R9, 0x1, PT ;  /* 0x000000010900980c */ /* 0x000fe20003f45270 */
[----:B------:R-:W-:Y:S01]  /*5460*/  VIADD R85, R85, 0x1 ;  /* 0x0000000155557836 */ /* 0x000fe20000000000 */
[----:B------:R-:W-:Y:S02]  /*5470*/  @!P1 SEL R2, R29, R2, !P0 ;  /* 0x000000021d029207 */ /* 0x000fe40004000000 */
[----:B------:R-:W-:Y:S02]  /*5480*/  @!P1 SHF.R.U32.HI R0, RZ, R13, R0 ;  /* 0x0000000dff009219 */ /* 0x000fe40000011600 */
[----:B------:R-:W-:Y:S01]  /*5490*/  LOP3.LUT P0, RZ, R73, 0x1b0, RZ, 0xc0, !PT ;  /* 0x000001b049ff7812 */ /* 0x000fe2000780c0ff */
[----:B------:R-:W-:Y:S01]  /*54a0*/  USHF.L.U32 UR42, UR42, 0x7, URZ ;  /* 0x000000072a2a7899 */ /* 0x000fe200080006ff */
[----:B------:R-:W-:Y:S01]  /*54b0*/  @!P1 SEL R3, R31, R0, !P2 ;  /* 0x000000001f039207 */ /* 0x000fe20005000000 */
[----:B------:R-:W-:Y:S01]  /*54c0*/  USHF.L.U32 UR41, UR41, 0x6, URZ ;  /* 0x0000000629297899 */ /* 0x000fe200080006ff */
[----:B------:R-:W-:Y:S03]  /*54d0*/  @P4 SHF.R.U32.HI R74, RZ, 0x10, R17 ;  /* 0x00000010ff4a4819 */ /* 0x000fe60000011611 */
[----:B------:R-:W-:Y:S02]  /*54e0*/  @!P1 IMAD.IADD R0, R2, 0x1, -R3 ;  /* 0x0000000102009824 */ /* 0x000fe400078e0a03 */
[----:B------:R-:W-:Y:S02]  /*54f0*/  @!P1 IMAD.IADD R2, R3, 0x1, -R2 ;  /* 0x0000000103029824 */ /* 0x000fe400078e0a02 */
[----:B------:R-:W-:Y:S02]  /*5500*/  @!P1 IMAD R31, R0, R9, R31 ;  /* 0x00000009001f9224 */ /* 0x000fe400078e021f */
[----:B------:R-:W-:Y:S01]  /*5510*/  @!P1 IMAD R29, R2, R10, R29 ;  /* 0x0000000a021d9224 */ /* 0x000fe200078e021d */
[----:B------:R-:W-:Y:S06]  /*5520*/  @!P0 BRA `(.L_x_86) ;  /* 0x00000000007c8947 */ /* 0x000fec0003800000 */
[----:B------:R-:W1:Y:S01]  /*5530*/  LDCU.64 UR8, c[0x4][0x80] ;  /* 0x01001000ff0877ac */ /* 0x000e620008000a00 */
[----:B------:R-:W-:Y:S01]  /*5540*/  MOV R2, 0x0 ;  /* 0x0000000000027802 */ /* 0x000fe20000000f00 */
[----:B------:R-:W-:Y:S02]  /*5550*/  HFMA2 R12, -RZ, RZ, 0, 5.9604644775390625e-08 ;  /* 0x00000001ff0c7431 */ /* 0x000fe400000001ff */
[----:B------:R-:W-:Y:S01]  /*5560*/  IMAD.MOV.U32 R8, RZ, RZ, 0x70 ;  /* 0x00000070ff087424 */ /* 0x000fe200078e00ff */
[----:B------:R2:W3:Y:S01]  /*5570*/  LDC.64 R14, c[0x4][R2] ;  /* 0x01000000020e7b82 */ /* 0x0004e20000000a00 */
[----:B------:R-:W4:Y:S01]  /*5580*/  LDCU.64 UR6, c[0x4][0x88] ;  /* 0x01001100ff0677ac */ /* 0x000f220008000a00 */
[----:B------:R-:W-:Y:S01]  /*5590*/  IMAD.MOV.U32 R13, RZ, RZ, RZ ;  /* 0x000000ffff0d7224 */ /* 0x000fe200078e00ff */
[----:B------:R-:W2:Y:S01]  /*55a0*/  LDCU.64 UR4, c[0x4][0x8] ;  /* 0x01000100ff0477ac */ /* 0x000ea20008000a00 */
[----:B-1----:R-:W-:Y:S01]  /*55b0*/  MOV R5, UR9 ;  /* 0x0000000900057c02 */ /* 0x002fe20008000f00 */
[----:B------:R-:W-:Y:S01]  /*55c0*/  IMAD.U32 R4, RZ, RZ, UR8 ;  /* 0x00000008ff047e24 */ /* 0x000fe2000f8e00ff */
[----:B----4-:R-:W-:Y:S01]  /*55d0*/  MOV R7, UR7 ;  /* 0x0000000700077c02 */ /* 0x010fe20008000f00 */
[----:B------:R-:W-:Y:S01]  /*55e0*/  IMAD.U32 R6, RZ, RZ, UR6 ;  /* 0x00000006ff067e24 */ /* 0x000fe2000f8e00ff */
[----:B--2---:R-:W-:Y:S01]  /*55f0*/  MOV R11, UR5 ;  /* 0x00000005000b7c02 */ /* 0x004fe20008000f00 */
[----:B------:R-:W-:Y:S02]  /*5600*/  IMAD.U32 R10, RZ, RZ, UR4 ;  /* 0x00000004ff0a7e24 */ /* 0x000fe4000f8e00ff */
[----:B------:R-:W-:Y:S07]  /*5610*/  LEPC R20, `(.L_x_87) ;  /* 0x000000001014794e */ /* 0x000fee0000000000 */
[----:B---3-5:R-:W-:Y:S05]  /*5620*/  CALL.ABS.NOINC R14 ;  /* 0x000000000e007343 */ /* 0x028fea0003c00000 */
.L_x_87:
[----:B------:R-:W1:Y:S01]  /*5630*/  LDCU.64 UR8, c[0x4][0x80] ;  /* 0x01001000ff0877ac */ /* 0x000e620008000a00 */
[----:B------:R-:W2:Y:S01]  /*5640*/  LDC.64 R2, c[0x4][R2] ;  /* 0x0100000002027b82 */ /* 0x000ea20000000a00 */
[----:B------:R-:W-:Y:S02]  /*5650*/  HFMA2 R12, -RZ, RZ, 0, 5.9604644775390625e-08 ;  /* 0x00000001ff0c7431 */ /* 0x000fe400000001ff */
[----:B------:R-:W-:Y:S02]  /*5660*/  IMAD.MOV.U32 R8, RZ, RZ, 0x70 ;  /* 0x00000070ff087424 */ /* 0x000fe400078e00ff */
[----:B------:R-:W-:Y:S01]  /*5670*/  IMAD.MOV.U32 R13, RZ, RZ, RZ ;  /* 0x000000ffff0d7224 */ /* 0x000fe200078e00ff */
[----:B------:R-:W3:Y:S01]  /*5680*/  LDCU.64 UR6, c[0x4][0x88] ;  /* 0x01001100ff0677ac */ /* 0x000ee20008000a00 */
[----:B------:R-:W4:Y:S01]  /*5690*/  LDCU.64 UR4, c[0x4][0x8] ;  /* 0x01000100ff0477ac */ /* 0x000f220008000a00 */
[----:B-1----:R-:W-:Y:S02]  /*56a0*/  MOV R4, UR8 ;  /* 0x0000000800047c02 */ /* 0x002fe40008000f00 */
[----:B------:R-:W-:Y:S02]  /*56b0*/  MOV R5, UR9 ;  /* 0x0000000900057c02 */ /* 0x000fe40008000f00 */
[----:B---3--:R-:W-:Y:S01]  /*56c0*/  MOV R7, UR7 ;  /* 0x0000000700077c02 */ /* 0x008fe20008000f00 */
[----:B------:R-:W-:Y:S01]  /*56d0*/  IMAD.U32 R6, RZ, RZ, UR6 ;  /* 0x00000006ff067e24 */ /* 0x000fe2000f8e00ff */
[----:B----4-:R-:W-:Y:S01]  /*56e0*/  MOV R11, UR5 ;  /* 0x00000005000b7c02 */ /* 0x010fe20008000f00 */
[----:B------:R-:W-:Y:S02]  /*56f0*/  IMAD.U32 R10, RZ, RZ, UR4 ;  /* 0x00000004ff0a7e24 */ /* 0x000fe4000f8e00ff */
[----:B------:R-:W-:Y:S07]  /*5700*/  LEPC R20, `(.L_x_86) ;  /* 0x000000001014794e */ /* 0x000fee0000000000 */
[----:B--2---:R-:W-:Y:S05]  /*5710*/  CALL.ABS.NOINC R2 ;  /* 0x0000000002007343 */ /* 0x004fea0003c00000 */
.L_x_86:
[----:B------:R-:W-:Y:S05]  /*5720*/  BSYNC.RECONVERGENT B6 ;  /* 0x0000000000067941 */ /* 0x000fea0003800200 */
.L_x_85:
[----:B------:R-:W-:Y:S01]  /*5730*/  ISETP.NE.U32.AND P4, PT, R62, RZ, PT ;  /* 0x000000ff3e00720c */ /* 0x000fe20003f85070 */
[----:B------:R-:W-:Y:S01]  /*5740*/  UISETP.NE.AND UP2, UPT, UR50, URZ, UPT ;  /* 0x000000ff3200728c */ /* 0x000fe2000bf45270 */
[----:B------:R-:W-:Y:S01]  /*5750*/  ISETP.NE.U32.AND P2, PT, RZ, UR38, PT ;  /* 0x00000026ff007c0c */ /* 0x000fe2000bf45070 */
[----:B------:R-:W-:Y:S01]  /*5760*/  UISETP.NE.U32.AND UP1, UPT, UR44, URZ, UPT ;  /* 0x000000ff2c00728c */ /* 0x000fe2000bf25070 */
[----:B------:R-:W-:Y:S01]  /*5770*/  ISETP.NE.AND.EX P4, PT, R63, RZ, PT, P4 ;  /* 0x000000ff3f00720c */ /* 0x000fe20003f85340 */
[----:B------:R-:W-:Y:S01]  /*5780*/  UPLOP3.LUT UP0, UPT, UPT, UPT, UPT, 0x40, 0x4 ;  /* 0x000000000004789c */ /* 0x000fe20003f0e870 */
[----:B------:R-:W-:Y:S01]  /*5790*/  ISETP.NE.AND.EX P2, PT, RZ, UR39, PT, P2 ;  /* 0x00000027ff007c0c */ /* 0x000fe2000bf45320 */
[----:B------:R-:W-:Y:S01]  /*57a0*/  UISETP.NE.AND.EX UP1, UPT, UR45, URZ, UPT, UP1 ;  /* 0x000000ff2d00728c */ /* 0x000fe2000bf25310 */
[----:B------:R-:W-:Y:S04]  /*57b0*/  PLOP3.LUT P1, PT, PT, PT, UP2, 0x80, 0x8 ;  /* 0x000000000008781c */ /* 0x000fe80003f2f028 */
[----:B------:R-:W-:Y:S06]  /*57c0*/  @UP2 UPLOP3.LUT UP0, UPT, UPT, UPT, UP1, 0x80, 0x8 ;  /* 0x000000000008289c */ /* 0x000fec0003f0f010 */
[----:B------:R-:W-:Y:S01]  /*57d0*/  PLOP3.LUT P0, PT, PT, PT, UP0, 0x80, 0x8 ;  /* 0x000000000008781c */ /* 0x000fe20003f0f008 */
[----:B------:R-:W-:Y:S01]  /*57e0*/  @!UPT UIADD3 URZ, UPT, UPT, URZ, URZ, URZ ;  /* 0x000000fffffff290 */ /* 0x000fe2000fffe0ff */
[----:B------:R-:W-:Y:S11]  /*57f0*/  BRA.U !UP1, `(.L_x_88) ;  /* 0x0000000109387547 */ /* 0x000ff6000b800000 */
[----:B------:R-:W-:Y:S01]  /*5800*/  UISETP.NE.U32.AND UP0, UPT, UR38, URZ, UPT ;  /* 0x000000ff2600728c */ /* 0x000fe2000bf05070 */
[----:B------:R-:W-:Y:S02]  /*5810*/  HFMA2 R0, -RZ, RZ, 0, 5.9604644775390625e-08 ;  /* 0x00000001ff007431 */ /* 0x000fe400000001ff */
[----:B------:R-:W-:Y:S01]  /*5820*/  IMAD.MOV.U32 R67, RZ, RZ, 0x1 ;  /* 0x00000001ff437424 */ /* 0x000fe200078e00ff */
[----:B------:R-:W-:Y:S06]  /*5830*/  UISETP.NE.AND.EX UP0, UPT, UR39, URZ, UPT, UP0 ;  /* 0x000000ff2700728c */ /* 0x000fec000bf05300 */
[----:B------:R-:W-:Y:S05]  /*5840*/  PLOP3.LUT P3, PT, PT, PT, UP0, 0x80, 0x8 ;  /* 0x000000000008781c */ /* 0x000fea0003f6f008 */
[----:B------:R-:W1:Y:S01]  /*5850*/  @UP0 LDCU.64 UR6, c[0x0][0x888] ;  /* 0x00011100ff0607ac */ /* 0x000e620008000a00 */
[----:B------:R-:W-:Y:S07]  /*5860*/  @UP0 UIMAD UR4, UR36, UR44, URZ ;  /* 0x0000002c240402a4 */ /* 0x000fee000f8e02ff */
[----:B------:R-:W-:Y:S01]  /*5870*/  @!P3 PRMT R67, R0, 0x7610, R67 ;  /* 0x000076100043b816 */ /* 0x000fe20000000043 */
[----:B-1----:R-:W-:Y:S03]  /*5880*/  @UP0 UIMAD.WIDE UR6, UR4, 0x4, UR6 ;  /* 0x00000004040608a5 */ /* 0x002fe6000f8e0206 */
[----:B------:R-:W1:Y:S03]  /*5890*/  @!UP0 LDCU UR4, c[0x0][0x880] ;  /* 0x00011000ff0487ac */ /* 0x000e660008000800 */
[----:B------:R-:W-:Y:S01]  /*58a0*/  IMAD.U32 R2, RZ, RZ, UR6 ;  /* 0x00000006ff027e24 */ /* 0x000fe2000f8e00ff */
[----:B------:R-:W-:Y:S05]  /*58b0*/  MOV R3, UR7 ;  /* 0x0000000700037c02 */ /* 0x000fea0008000f00 */
[----:B-----5:R2:W5:Y:S02]  /*58c0*/  @P3 LDG.E R35, desc[UR46][R2.64] ;  /* 0x0000002e02233981 */ /* 0x020564000c1e1900 */
[----:B-12---:R-:W-:Y:S02]  /*58d0*/  @!P3 IMAD.U32 R35, RZ, RZ, UR4 ;  /* 0x00000004ff23be24 */ /* 0x006fe4000f8e00ff */
.L_x_88:
[----:B------:R-:W-:Y:S05]  /*58e0*/  @!P4 BRA `(.L_x_89) ;  /* 0x000000000020c947 */ /* 0x000fea0003800000 */
[----:B------:R-:W-:Y:S04]  /*58f0*/  ISETP.NE.U32.AND P3, PT, R60, RZ, PT ;  /* 0x000000ff3c00720c */ /* 0x000fe80003f65070 */
[----:B------:R-:W-:Y:S11]  /*5900*/  ISETP.NE.AND.EX P3, PT, R61, RZ, PT, P3 ;  /* 0x000000ff3d00720c */ /* 0x000ff60003f65330 */
[----:B------:R-:W-:Y:S02]  /*5910*/  @!UPT UIADD3 URZ, UPT, UPT, URZ, URZ, URZ ;  /* 0x000000fffffff290 */ /* 0x000fe4000fffe0ff */
[----:B------:R-:W1:Y:S01]  /*5920*/  @P3 LDC.64 R2, c[0x0][0x8a8] ;  /* 0x00022a00ff023b82 */ /* 0x000e620000000a00 */
[----:B------:R-:W-:Y:S04]  /*5930*/  @P3 IMAD R0, R62, UR36, RZ ;  /* 0x000000243e003c24 */ /* 0x000fe8000f8e02ff */
[----:B-1----:R-:W-:Y:S05]  /*5940*/  @P3 IMAD.WIDE R2, R0, 0x4, R2 ;  /* 0x0000000400023825 */ /* 0x002fea00078e0202 */
[----:B-----5:R1:W5:Y:S02]  /*5950*/  @P3 LDG.E R32, desc[UR46][R2.64] ;  /* 0x0000002e02203981 */ /* 0x020364000c1e1900 */
[----:B-1----:R-:W2:Y:S02]  /*5960*/  @!P3 LDC R32, c[0x0][0x8a0] ;  /* 0x00022800ff20bb82 */ /* 0x002ea40000000800 */
.L_x_89:
[----:B-----5:R-:W-:Y:S01]  /*5970*/  FSETP.NEU.AND P3, PT, R35, RZ, PT ;  /* 0x000000ff2300720b */ /* 0x020fe20003f6d000 */
[----:B------:R-:W-:Y:S01]  /*5980*/  BSSY B1, `(.L_x_90) ;  /* 0x0000039000017945 */ /* 0x000fe20003800000 */
[----:B------:R-:W-:Y:S01]  /*5990*/  SEL R5, RZ, 0xffffffff, P2 ;  /* 0xffffffffff057807 */ /* 0x000fe20001000000 */
[----:B------:R-:W-:Y:S01]  /*59a0*/  IMAD.MOV.U32 R89, RZ, RZ, 0x1 ;  /* 0x00000001ff597424 */ /* 0x000fe200078e00ff */
[----:B------:R-:W-:Y:S01]  /*59b0*/  @P1 LOP3.LUT P2, RZ, R67, 0xff, RZ, 0xc0, !PT ;  /* 0x000000ff43ff1812 */ /* 0x000fe2000784c0ff */
[C---:B------:R-:W-:Y:S01]  /*59c0*/  IMAD R34, R30.reuse, 0x40, R33 ;  /* 0x000000401e227824 */ /* 0x040fe200078e0221 */
[----:B------:R-:W-:Y:S01]  /*59d0*/  @P1 SEL R0, RZ, 0xffffffff, P3 ;  /* 0xffffffffff001807 */ /* 0x000fe20001800000 */
[----:B------:R-:W-:Y:S01]  /*59e0*/  IMAD R86, R81, -0x10, R79 ;  /* 0xfffffff051567824 */ /* 0x000fe200078e024f */
[----:B------:R-:W-:Y:S01]  /*59f0*/  LOP3.LUT R77, R77, 0x1, RZ, 0x3c, !PT ;  /* 0x000000014d4d7812 */ /* 0x000fe200078e3cff */
[----:B------:R-:W-:Y:S01]  /*5a00*/  IMAD.MOV.U32 R43, RZ, RZ, RZ ;  /* 0x000000ffff2b7224 */ /* 0x000fe200078e00ff */
[----:B------:R-:W-:Y:S02]  /*5a10*/  @P0 SEL R0, R5, R0, !P2 ;  /* 0x0000000005000207 */ /* 0x000fe40005000000 */
[----:B------:R-:W-:Y:S02]  /*5a20*/  CS2R R46, SRZ ;  /* 0x00000000002e7805 */ /* 0x000fe4000001ff00 */
[----:B------:R-:W-:Y:S02]  /*5a30*/  LEA R88, R30, UR48, 0x3 ;  /* 0x000000301e587c11 */ /* 0x000fe4000f8e18ff */
[----:B------:R-:W-:Y:S02]  /*5a40*/  CS2R R44, SRZ ;  /* 0x00000000002c7805 */ /* 0x000fe4000001ff00 */
[----:B------:R-:W-:Y:S02]  /*5a50*/  @P1 LOP3.LUT R0, R0, 0x1, RZ, 0xc0, !PT ;  /* 0x0000000100001812 */ /* 0x000fe400078ec0ff */
[----:B------:R-:W-:Y:S02]  /*5a60*/  CS2R R50, SRZ ;  /* 0x0000000000327805 */ /* 0x000fe4000001ff00 */
[----:B------:R-:W-:Y:S02]  /*5a70*/  SHF.L.U32 R3, R76, 0x1f, RZ ;  /* 0x0000001f4c037819 */ /* 0x000fe400000006ff */
[----:B------:R-:W-:Y:S02]  /*5a80*/  CS2R R48, SRZ ;  /* 0x0000000000307805 */ /* 0x000fe4000001ff00 */
[----:B------:R-:W-:Y:S02]  /*5a90*/  ISETP.NE.U32.OR P5, PT, R0, 0x1, !P1 ;  /* 0x000000010000780c */ /* 0x000fe40004fa5470 */
[----:B------:R-:W-:Y:S02]  /*5aa0*/  CS2R R54, SRZ ;  /* 0x0000000000367805 */ /* 0x000fe4000001ff00 */
[----:B------:R-:W-:Y:S02]  /*5ab0*/  PLOP3.LUT P2, PT, PT, PT, UP1, 0x80, 0x8 ;  /* 0x000000000008781c */ /* 0x000fe40003f4f018 */
[----:B------:R-:W-:Y:S02]  /*5ac0*/  CS2R R52, SRZ ;  /* 0x0000000000347805 */ /* 0x000fe4000001ff00 */
[----:B------:R-:W-:Y:S02]  /*5ad0*/  LOP3.LUT P4, R84, R67, 0xff, RZ, 0xc0, !PT ;  /* 0x000000ff43547812 */ /* 0x000fe4000788c0ff */
[----:B------:R-:W-:Y:S02]  /*5ae0*/  CS2R R58, SRZ ;  /* 0x00000000003a7805 */ /* 0x000fe4000001ff00 */
[----:B------:R-:W-:Y:S02]  /*5af0*/  SEL R0, RZ, 0xffffffff, P3 ;  /* 0xffffffffff007807 */ /* 0x000fe40001800000 */
[----:B------:R-:W-:Y:S02]  /*5b00*/  CS2R R56, SRZ ;  /* 0x0000000000387805 */ /* 0x000fe4000001ff00 */
[----:B------:R-:W-:Y:S02]  /*5b10*/  P2R R87, PR, RZ, 0x20 ;  /* 0x00000020ff577803 */ /* 0x000fe40000000000 */
[----:B------:R-:W-:Y:S02]  /*5b20*/  @P5 SHF.L.U32 R2, R77, 0x1f, RZ ;  /* 0x0000001f4d025819 */ /* 0x000fe400000006ff */
[----:B------:R-:W-:Y:S02]  /*5b30*/  @P2 SEL R0, R5, R0, !P4 ;  /* 0x0000000005002207 */ /* 0x000fe40006000000 */
[----:B------:R-:W1:Y:S02]  /*5b40*/  @P5 SYNCS.PHASECHK.TRANS64.TRYWAIT P1, [UR48+0x40], R2 ;  /* 0x00004002ff0055a7 */ /* 0x000e640008021130 */
[----:B------:R-:W-:Y:S04]  /*5b50*/  LOP3.LUT R0, R0, 0x1, RZ, 0xc0, !PT ;  /* 0x0000000100007812 */ /* 0x000fe800078ec0ff */
[----:B------:R-:W-:Y:S04]  /*5b60*/  ISETP.NE.U32.AND P2, PT, R0, 0x1, PT ;  /* 0x000000010000780c */ /* 0x000fe80003f45070 */
[----:B------:R-:W-:Y:S01]  /*5b70*/  P2R R90, PR, RZ, 0x4 ;  /* 0x00000004ff5a7803 */ /* 0x000fe20000000000 */
[----:B------:R3:W4:Y:S01]  /*5b80*/  SYNCS.PHASECHK.TRANS64.TRYWAIT P0, [R88+URZ+0xb0], R3 ;  /* 0x0000b003580075a7 */ /* 0x00072200080011ff */
[----:B-1----:R-:W-:Y:S01]  /*5b90*/  @P5 SEL R89, RZ, 0x1, !P1 ;  /* 0x00000001ff595807 */ /* 0x002fe20004800000 */
[----:B---3--:R-:W-:Y:S06]  /*5ba0*/  @!P5 BRA `(.L_x_91) ;  /* 0x000000000058d947 */ /* 0x008fec0003800000 */
[----:B------:R-:W-:Y:S01]  /*5bb0*/  IMAD.MOV.U32 R47, RZ, RZ, RZ ;  /* 0x000000ffff2f7224 */ /* 0x000fe200078e00ff */
[----:B------:R-:W-:Y:S01]  /*5bc0*/  ISETP.NE.AND P1, PT, R89, RZ, PT ;  /* 0x000000ff5900720c */ /* 0x000fe20003f25270 */
[----:B------:R-:W-:Y:S01]  /*5bd0*/  BSSY B0, `(.L_x_92) ;  /* 0x000000c000007945 */ /* 0x000fe20003800000 */
[----:B------:R-:W-:Y:S02]  /*5be0*/  CS2R R58, SRZ ;  /* 0x00000000003a7805 */ /* 0x000fe4000001ff00 */
[----:B------:R-:W-:Y:S02]  /*5bf0*/  CS2R R56, SRZ ;  /* 0x0000000000387805 */ /* 0x000fe4000001ff00 */
[----:B------:R-:W-:Y:S02]  /*5c00*/  CS2R R54, SRZ ;  /* 0x0000000000367805 */ /* 0x000fe4000001ff00 */
[----:B------:R-:W-:Y:S02]  /*5c10*/  CS2R R52, SRZ ;  /* 0x0000000000347805 */ /* 0x000fe4000001ff00 */
[----:B------:R-:W-:Y:S02]  /*5c20*/  CS2R R50, SRZ ;  /* 0x0000000000327805 */ /* 0x000fe4000001ff00 */
[----:B------:R-:W-:Y:S02]  /*5c30*/  CS2R R48, SRZ ;  /* 0x0000000000307805 */ /* 0x000fe4000001ff00 */
[----:B------:R-:W-:Y:S01]  /*5c40*/  CS2R R44, SRZ ;  /* 0x00000000002c7805 */ /* 0x000fe2000001ff00 */
[----:B------:R-:W-:Y:S06]  /*5c50*/  @P1 BRA `(.L_x_93) ;  /* 0x00000000000c1947 */ /* 0x000fec0003800000 */
[----:B------:R-:W-:Y:S04]  /*5c60*/  SHF.L.U32 R5, R77, 0x1f, RZ ;  /* 0x0000001f4d057819 */ /* 0x000fe800000006ff */
[----:B------:R-:W1:Y:S02]  /*5c70*/  SYNCS.PHASECHK.TRANS64.TRYWAIT P1, [UR48+0x40], R5 ;  /* 0x00004005ff0075a7 */ /* 0x000e640008021130 */
[----:B-1----:R-:W-:Y:S05]  /*5c80*/  @!P1 BRA `(.L_x_94) ;  /* 0x0000003000649947 */ /* 0x002fea0003800000 */
.L_x_93:
[----:B------:R-:W-:Y:S05]  /*5c90*/  BSYNC B0 ;  /* 0x0000000000007941 */ /* 0x000fea0003800000 */
.L_x_92:
[----:B------:R-:W-:Y:S01]  /*5ca0*/  ISETP.NE.AND P1, PT, R90, RZ, PT ;  /* 0x000000ff5a00720c */ /* 0x000fe20003f25270 */
[----:B------:R-:W-:Y:S11]  /*5cb0*/  HFMA2 R43, -RZ, RZ, 0, 5.9604644775390625e-08 ;  /* 0x00000001ff2b7431 */ /* 0x000ff600000001ff */
[----:B------:R-:W-:Y:S01]  /*5cc0*/  @!UPT UIADD3 URZ, UPT, UPT, URZ, URZ, URZ ;  /* 0x000000fffffff290 */ /* 0x000fe2000fffe0ff */
[----:B------:R3:W1:Y:S04]  /*5cd0*/  @P1 LDS.128 R56, [R80] ;  /* 0x0000000050381984 */ /* 0x0006680000000c00 */
[----:B------:R3:W1:Y:S04]  /*5ce0*/  @P1 LDS.128 R52, [R79+0x10] ;  /* 0x000010004f341984 */ /* 0x0006680000000c00 */
[----:B------:R3:W1:Y:S04]  /*5cf0*/  @P1 LDS.128 R48, [R78+0x20] ;  /* 0x000020004e301984 */ /* 0x0006680000000c00 */
[----:B------:R3:W1:Y:S02]  /*5d00*/  @P1 LDS.128 R44, [R86+0x30] ;  /* 0x00003000562c1984 */ /* 0x0006640000000c00 */
.L_x_91:
[----:B------:R-:W-:Y:S05]  /*5d10*/  BSYNC B1 ;  /* 0x0000000000017941 */ /* 0x000fea0003800000 */
.L_x_90:
[----:B-1----:R-:W-:Y:S04]  /*5d20*/  SHF.R.U32.HI R5, RZ, 0x15, R34 ;  /* 0x00000015ff057819 */ /* 0x002fe80000011622 */
[----:B------:R-:W-:Y:S01]  /*5d30*/  LOP3.LUT P1, RZ, R5, 0x3, R72, 0x48, !PT ;  /* 0x0000000305ff7812 */ /* 0x000fe20007824848 */
[----:B------:R-:W-:Y:S01]  /*5d40*/  @!UPT UIADD3 URZ, UPT, UPT, URZ, URZ, URZ ;  /* 0x000000fffffff290 */ /* 0x000fe2000fffe0ff */
[----:B----4-:R-:W-:Y:S11]  /*5d50*/  @P0 BRA `(.L_x_95) ;  /* 0x0000000000080947 */ /* 0x010ff60003800000 */
[----:B------:R-:W1:Y:S02]  /*5d60*/  SYNCS.PHASECHK.TRANS64.TRYWAIT P0, [R88+URZ+0xb0], R3 ;  /* 0x0000b003580075a7 */ /* 0x000e6400080011ff */
[----:B-1----:R-:W-:Y:S05]  /*5d70*/  @!P0 BRA `(.L_x_96) ;  /* 0x0000003000408947 */ /* 0x002fea0003800000 */
.L_x_95:
[----:B------:R-:W-:Y:S05]  /*5d80*/  @!P1 BRA `(.L_x_97) ;  /* 0x0000000000409947 */ /* 0x000fea0003800000 */
[----:B------:R-:W4:Y:S01]  /*5d90*/  LDCU.64 UR8, c[0x4][0x70] ;  /* 0x01000e00ff0877ac */ /* 0x000f220008000a00 */
[----:B-1----:R-:W-:Y:S01]  /*5da0*/  MOV R3, 0x0 ;  /* 0x0000000000037802 */ /* 0x002fe20000000f00 */
[----:B------:R-:W-:Y:S02]  /*5db0*/  HFMA2 R12, -RZ, RZ, 0, 5.9604644775390625e-08 ;  /* 0x00000001ff0c7431 */ /* 0x000fe400000001ff */
[----:B------:R-:W-:Y:S02]  /*5dc0*/  IMAD.MOV.U32 R8, RZ, RZ, 0x192 ;  /* 0x00000192ff087424 */ /* 0x000fe400078e00ff */
[----:B------:R-:W-:Y:S01]  /*5dd0*/  IMAD.MOV.U32 R13, RZ, RZ, RZ ;  /* 0x000000ffff0d7224 */ /* 0x000fe200078e00ff */
[----:B------:R-:W1:Y:S01]  /*5de0*/  LDCU.64 UR6, c[0x4][0x78] ;  /* 0x01000f00ff0677ac */ /* 0x000e620008000a00 */
[----:B------:R-:W2:Y:S01]  /*5df0*/  LDC.64 R2, c[0x4][R3] ;  /* 0x0100000003027b82 */ /* 0x000ea20000000a00 */
[----:B------:R-:W5:Y:S01]  /*5e00*/  LDCU.64 UR4, c[0x4][0x10] ;  /* 0x01000200ff0477ac */ /* 0x000f620008000a00 */
[----:B----4-:R-:W-:Y:S01]  /*5e10*/  MOV R5, UR9 ;  /* 0x0000000900057c02 */ /* 0x010fe20008000f00 */
[----:B------:R-:W-:Y:S01]  /*5e20*/  IMAD.U32 R4, RZ, RZ, UR8 ;  /* 0x00000008ff047e24 */ /* 0x000fe2000f8e00ff */
[----:B-1----:R-:W-:Y:S01]  /*5e30*/  MOV R7, UR7 ;  /* 0x0000000700077c02 */ /* 0x002fe20008000f00 */
[----:B------:R-:W-:Y:S01]  /*5e40*/  IMAD.U32 R6, RZ, RZ, UR6 ;  /* 0x00000006ff067e24 */ /* 0x000fe2000f8e00ff */
[----:B-----5:R-:W-:Y:S01]  /*5e50*/  MOV R11, UR5 ;  /* 0x00000005000b7c02 */ /* 0x020fe20008000f00 */
[----:B------:R-:W-:Y:S02]  /*5e60*/  IMAD.U32 R10, RZ, RZ, UR4 ;  /* 0x00000004ff0a7e24 */ /* 0x000fe4000f8e00ff */
[----:B------:R-:W-:Y:S07]  /*5e70*/  LEPC R20, `(.L_x_97) ;  /* 0x000000001014794e */ /* 0x000fee0000000000 */
[----:B--23--:R-:W-:Y:S05]  /*5e80*/  CALL.ABS.NOINC R2 ;  /* 0x0000000002007343 */ /* 0x00cfea0003c00000 */
.L_x_97:
[----:B------:R-:W-:Y:S01]  /*5e90*/  LOP3.LUT R20, R56, 0xffffe000, RZ, 0xc0, !PT ;  /* 0xffffe00038147812 */ /* 0x000fe200078ec0ff */
[----:B------:R-:W-:Y:S05]  /*5ea0*/  WARPSYNC.ALL ;  /* 0x0000000000007948 */ /* 0x000fea0003800000 */
[----:B------:R-:W-:Y:S01]  /*5eb0*/  R2UR UR4, R34 ;  /* 0x00000000220472ca */ /* 0x000fe200000e0000 */
[----:B------:R-:W-:Y:S01]  /*5ec0*/  BSSY.RECONVERGENT B0, `(.L_x_98) ;  /* 0x0000058000007945 */ /* 0x000fe20003800200 */
[----:B------:R-:W-:Y:S02]  /*5ed0*/  LOP3.LUT R21, R57, 0xffffe000, RZ, 0xc0, !PT ;  /* 0xffffe00039157812 */ /* 0x000fe400078ec0ff */
[----:B------:R-:W-:Y:S02]  /*5ee0*/  LOP3.LUT R40, R58, 0xffffe000, RZ, 0xc0, !PT ;  /* 0xffffe0003a287812 */ /* 0x000fe400078ec0ff */
[----:B------:R-:W-:Y:S02]  /*5ef0*/  LOP3.LUT R41, R52, 0xffffe000, RZ, 0xc0, !PT ;  /* 0xffffe00034297812 */ /* 0x000fe400078ec0ff */
[----:B------:R-:W-:Y:S05]  /*5f00*/  ISETP.NE.AND P0, PT, R82, RZ, PT ;  /* 0x000000ff5200720c */ /* 0x000fea0003f05270 */
[----:B------:R-:W2:Y:S02]  /*5f10*/  LDTM.x16 R4, tmem[UR4] ;  /* 0x00000004000479ee */ /* 0x000ea40008240000 */
[C---:B--2---:R-:W-:Y:S01]  /*5f20*/  FMUL R0, R32.reuse, R4 ;  /* 0x0000000420007220 */ /* 0x044fe20000400000 */
[C---:B------:R-:W-:Y:S01]  /*5f30*/  FMUL R2, R32.reuse, R5 ;  /* 0x0000000520027220 */ /* 0x040fe20000400000 */
[C---:B-1----:R-:W-:Y:S01]  /*5f40*/  FMUL R3, R32.reuse, R6 ;  /* 0x0000000620037220 */ /* 0x042fe20000400000 */
[----:B------:R-:W-:Y:S01]  /*5f50*/  FMUL R7, R32, R7 ;  /* 0x0000000720077220 */ /* 0x000fe20000400000 */
[----:B------:R-:W-:Y:S01]  /*5f60*/  FFMA R36, R35, R20, R0 ;  /* 0x0000001423247223 */ /* 0x000fe20000000000 */
[----:B------:R-:W-:Y:S01]  /*5f70*/  LOP3.LUT R20, R59, 0xffffe000, RZ, 0xc0, !PT ;  /* 0xffffe0003b147812 */ /* 0x000fe200078ec0ff */
[C---:B------:R-:W-:Y:S01]  /*5f80*/  FFMA R37, R35.reuse, R21, R2 ;  /* 0x0000001523257223 */ /* 0x040fe20000000002 */
[----:B------:R-:W-:Y:S01]  /*5f90*/  LOP3.LUT R21, R54, 0xffffe000, RZ, 0xc0, !PT ;  /* 0xffffe00036157812 */ /* 0x000fe200078ec0ff */
[----:B------:R-:W-:Y:S01]  /*5fa0*/  FFMA R38, R35, R40, R3 ;  /* 0x0000002823267223 */ /* 0x000fe20000000003 */
[----:B------:R-:W-:Y:S01]  /*5fb0*/  LOP3.LUT R40, R53, 0xffffe000, RZ, 0xc0, !PT ;  /* 0xffffe00035287812 */ /* 0x000fe200078ec0ff */
[----:B------:R-:W-:Y:S01]  /*5fc0*/  FFMA R39, R35, R20, R7 ;  /* 0x0000001423277223 */ /* 0x000fe20000000007 */
[----:B------:R-:W-:Y:S01]  /*5fd0*/  LOP3.LUT R20, R55, 0xffffe000, RZ, 0xc0, !PT ;  /* 0xffffe00037147812 */ /* 0x000fe200078ec0ff */
[C---:B------:R-:W-:Y:S01]  /*5fe0*/  FMUL R4, R32.reuse, R8 ;  /* 0x0000000820047220 */ /* 0x040fe20000400000 */
[----:B------:R-:W-:Y:S01]  /*5ff0*/  F2FP.TF32.F32.PACK_B R36, R36 ;  /* 0x00000024ff24723e */ /* 0x000fe200024050ff */
[C---:B------:R-:W-:Y:S01]  /*6000*/  FMUL R5, R32.reuse, R9 ;  /* 0x0000000920057220 */ /* 0x040fe20000400000 */
[----:B------:R-:W-:Y:S01]  /*6010*/  F2FP.TF32.F32.PACK_B R37, R37 ;  /* 0x00000025ff25723e */ /* 0x000fe200024050ff */
[C---:B------:R-:W-:Y:S01]  /*6020*/  FMUL R6, R32.reuse, R10 ;  /* 0x0000000a20067220 */ /* 0x040fe20000400000 */
[----:B------:R-:W-:Y:S01]  /*6030*/  FMUL R11, R32, R11 ;  /* 0x0000000b200b7220 */ /* 0x000fe20000400000 */
[----:B------:R-:W-:Y:S01]  /*6040*/  F2FP.TF32.F32.PACK_B R38, R38 ;  /* 0x00000026ff26723e */ /* 0x000fe200024050ff */
[C---:B------:R-:W-:Y:S01]  /*6050*/  FFMA R4, R35.reuse, R41, R4 ;  /* 0x0000002923047223 */ /* 0x040fe20000000004 */
[----:B------:R-:W-:Y:S01]  /*6060*/  F2FP.TF32.F32.PACK_B R39, R39 ;  /* 0x00000027ff27723e */ /* 0x000fe200024050ff */
[C---:B------:R-:W-:Y:S01]  /*6070*/  FFMA R5, R35.reuse, R40, R5 ;  /* 0x0000002823057223 */ /* 0x040fe20000000005 */
[C---:B------:R-:W-:Y:S01]  /*6080*/  FFMA R6, R35.reuse, R21, R6 ;  /* 0x0000001523067223 */ /* 0x040fe20000000006 */
[----:B------:R-:W-:Y:S01]  /*6090*/  FFMA R7, R35, R20, R11 ;  /* 0x0000001423077223 */ /* 0x000fe2000000000b */
[----:B------:R-:W-:Y:S01]  /*60a0*/  LOP3.LUT R41, R48, 0xffffe000, RZ, 0xc0, !PT ;  /* 0xffffe00030297812 */ /* 0x000fe200078ec0ff */
[----:B------:R1:W-:Y:S01]  /*60b0*/  STS.128 [R80], R36 ;  /* 0x0000002450007388 */ /* 0x0003e20000000c00 */
[----:B------:R-:W-:Y:S01]  /*60c0*/  LOP3.LUT R40, R49, 0xffffe000, RZ, 0xc0, !PT ;  /* 0xffffe00031287812 */ /* 0x000fe200078ec0ff */
[C---:B------:R-:W-:Y:S01]  /*60d0*/  FMUL R8, R32.reuse, R12 ;  /* 0x0000000c20087220 */ /* 0x040fe20000400000 */
[----:B------:R-:W-:Y:S01]  /*60e0*/  FMUL R9, R32, R13 ;  /* 0x0000000d20097220 */ /* 0x000fe20000400000 */
[----:B------:R-:W-:Y:S01]  /*60f0*/  LOP3.LUT R21, R50, 0xffffe000, RZ, 0xc0, !PT ;  /* 0xffffe00032157812 */ /* 0x000fe200078ec0ff */
[C---:B------:R-:W-:Y:S01]  /*6100*/  FMUL R10, R32.reuse, R14 ;  /* 0x0000000e200a7220 */ /* 0x040fe20000400000 */
[----:B------:R-:W-:Y:S01]  /*6110*/  LOP3.LUT R20, R51, 0xffffe000, RZ, 0xc0, !PT ;  /* 0xffffe00033147812 */ /* 0x000fe200078ec0ff */
[----:B------:R-:W-:Y:S01]  /*6120*/  FMUL R15, R32, R15 ;  /* 0x0000000f200f7220 */ /* 0x000fe20000400000 */
[----:B------:R-:W-:Y:S01]  /*6130*/  F2FP.TF32.F32.PACK_B R4, R4 ;  /* 0x00000004ff04723e */ /* 0x000fe200024050ff */
[C---:B------:R-:W-:Y:S01]  /*6140*/  FFMA R8, R35.reuse, R41, R8 ;  /* 0x0000002923087223 */ /* 0x040fe20000000008 */
[----:B------:R-:W-:Y:S01]  /*6150*/  F2FP.TF32.F32.PACK_B R5, R5 ;  /* 0x00000005ff05723e */ /* 0x000fe200024050ff */
[C---:B------:R-:W-:Y:S01]  /*6160*/  FFMA R9, R35.reuse, R40, R9 ;  /* 0x0000002823097223 */ /* 0x040fe20000000009 */
[----:B------:R-:W-:Y:S01]  /*6170*/  F2FP.TF32.F32.PACK_B R6, R6 ;  /* 0x00000006ff06723e */ /* 0x000fe200024050ff */
[C---:B------:R-:W-:Y:S01]  /*6180*/  FFMA R10, R35.reuse, R21, R10 ;  /* 0x00000015230a7223 */ /* 0x040fe2000000000a */
[----:B------:R-:W-:Y:S01]  /*6190*/  F2FP.TF32.F32.PACK_B R7, R7 ;  /* 0x00000007ff07723e */ /* 0x000fe200024050ff */
[----:B------:R-:W-:Y:S01]  /*61a0*/  FFMA R11, R35, R20, R15 ;  /* 0x00000014230b7223 */ /* 0x000fe2000000000f */
[----:B------:R-:W-:Y:S01]  /*61b0*/  LOP3.LUT R41, R44, 0xffffe000, RZ, 0xc0, !PT ;  /* 0xffffe0002c297812 */ /* 0x000fe200078ec0ff */
[C---:B------:R-:W-:Y:S01]  /*61c0*/  FMUL R12, R32.reuse, R16 ;  /* 0x00000010200c7220 */ /* 0x040fe20000400000 */
[----:B------:R-:W-:Y:S01]  /*61d0*/  LOP3.LUT R40, R45, 0xffffe000, RZ, 0xc0, !PT ;  /* 0xffffe0002d287812 */ /* 0x000fe200078ec0ff */
[----:B------:R1:W-:Y:S01]  /*61e0*/  STS.128 [R79+0x10], R4 ;  /* 0x000010044f007388 */ /* 0x0003e20000000c00 */
        /* <DEDUP_REMOVED lines=13> */
[----:B------:R-:W-:Y:S02]  /*62c0*/  F2FP.TF32.F32.PACK_B R12, R12 ;  /* 0x0000000cff0c723e */ /* 0x000fe400024050ff */
[----:B------:R-:W-:Y:S01]  /*62d0*/  F2FP.TF32.F32.PACK_B R13, R13 ;  /* 0x0000000dff0d723e */ /* 0x000fe200024050ff */
[----:B------:R1:W-:Y:S01]  /*62e0*/  STS.128 [R78+0x20], R8 ;  /* 0x000020084e007388 */ /* 0x0003e20000000c00 */
[----:B------:R-:W-:Y:S02]  /*62f0*/  F2FP.TF32.F32.PACK_B R14, R14 ;  /* 0x0000000eff0e723e */ /* 0x000fe400024050ff */
[----:B------:R-:W-:Y:S05]  /*6300*/  F2FP.TF32.F32.PACK_B R15, R15 ;  /* 0x0000000fff0f723e */ /* 0x000fea00024050ff */
[----:B------:R1:W-:Y:S01]  /*6310*/  STS.128 [R86+0x30], R12 ;  /* 0x0000300c56007388 */ /* 0x0003e20000000c00 */
[----:B------:R-:W-:Y:S01]  /*6320*/  @!PT LDS RZ, [RZ] ;  /* 0x00000000fffff984 */ /* 0x000fe20000000800 */
[----:B------:R-:W-:Y:S01]  /*6330*/  @!PT LDS RZ, [RZ] ;  /* 0x00000000fffff984 */ /* 0x000fe20000000800 */
[----:B------:R-:W-:Y:S01]  /*6340*/  @!PT LDS RZ, [RZ] ;  /* 0x00000000fffff984 */ /* 0x000fe20000000800 */
[----:B------:R-:W-:Y:S01]  /*6350*/  @!PT LDS RZ, [RZ] ;  /* 0x00000000fffff984 */ /* 0x000fe20000000800 */
[----:B------:R2:W-:Y:S07]  /*6360*/  MEMBAR.ALL.CTA ;  /* 0x0000000000007992 */ /* 0x0005ee0000008000 */
[----:B--2---:R-:W2:Y:S02]  /*6370*/  FENCE.VIEW.ASYNC.S ;  /* 0x00000000000073c6 */ /* 0x004ea40000000000 */
[----:B--2---:R-:W-:Y:S06]  /*6380*/  BAR.SYNC.DEFER_BLOCKING 0x1, 0x80 ;  /* 0x0042000000007b1d */ /* 0x004fec0000010000 */
[----:B------:R-:W-:Y:S05]  /*6390*/  @P0 BRA `(.L_x_99) ;  /* 0x0000000000280947 */ /* 0x000fea0003800000 */
[----:B------:R-:W-:Y:S02]  /*63a0*/  UIADD3 UR4, UPT, UPT, UR48, 0x200, URZ ;  /* 0x0000020030047890 */ /* 0x000fe4000fffe0ff */
[----:B------:R-:W-:Y:S01]  /*63b0*/  UIADD3 UR6, UP0, UPT, UR52, 0x680, URZ ;  /* 0x0000068034067890 */ /* 0x000fe2000ff1e0ff */
[----:B------:R-:W-:Y:S03]  /*63c0*/  UMOV UR43, UR36 ;  /* 0x00000024002b7c82 */ /* 0x000fe60008000000 */
[----:B------:R-:W-:Y:S01]  /*63d0*/  MOV R73, UR4 ;  /* 0x0000000400497c02 */ /* 0x000fe20008000f00 */
[----:B------:R-:W-:Y:S03]  /*63e0*/  UIADD3.X UR7, UPT, UPT, URZ, UR53, URZ, UP0, !UPT ;  /* 0x00000035ff077290 */ /* 0x000fe600087fe4ff */
[----:B------:R-:W-:Y:S11]  /*63f0*/  R2UR UR40, R73 ;  /* 0x00000000492872ca */ /* 0x000ff600000e0000 */
[----:B------:R-:W-:Y:S02]  /*6400*/  @!UPT UIADD3 URZ, UPT, UPT, URZ, URZ, URZ ;  /* 0x000000fffffff290 */ /* 0x000fe4000fffe0ff */
[----:B------:R2:W-:Y:S01]  /*6410*/  UTMASTG.3D [UR40], [UR6] ;  /* 0x00000028060073b5 */ /* 0x0005e20008010000 */
[----:B------:R0:W-:Y:S01]  /*6420*/  UTMACMDFLUSH ;  /* 0x00000000000079b7 */ /* 0x0001e20000000000 */
[----:B--2---:R-:W-:Y:S04]  /*6430*/  DEPBAR.LE SB0, 0x1 ;  /* 0x000080400000791a */ /* 0x004fe80000000000 */
.L_x_99:
[----:B------:R-:W-:Y:S05]  /*6440*/  BSYNC.RECONVERGENT B0 ;  /* 0x0000000000007941 */ /* 0x000fea0003800200 */
.L_x_98:
[----:B------:R-:W-:Y:S01]  /*6450*/  BAR.SYNC.DEFER_BLOCKING 0x1, 0x80 ;  /* 0x0042000000007b1d */ /* 0x000fe20000010000 */
[----:B------:R-:W-:Y:S01]  /*6460*/  ISETP.NE.AND P1, PT, R87, RZ, PT ;  /* 0x000000ff5700720c */ /* 0x000fe20003f25270 */
[----:B------:R-:W-:Y:S01]  /*6470*/  UISETP.NE.AND UP0, UPT, UR49, URZ, UPT ;  /* 0x000000ff3100728c */ /* 0x000fe2000bf05270 */
[----:B------:R-:W-:Y:S11]  /*6480*/  LEA R3, R43, UR48, 0x3 ;  /* 0x000000302b037c11 */ /* 0x000ff6000f8e18ff */
[----:B------:R-:W-:Y:S01]  /*6490*/  @P1 SHF.L.U32 R2, R77, 0x1f, RZ ;  /* 0x0000001f4d021819 */ /* 0x000fe200000006ff */
[----:B------:R-:W-:Y:S06]  /*64a0*/  BRA.U !UP0, `(.L_x_100) ;  /* 0x0000000108247547 */ /* 0x000fec000b800000 */
[----:B-1----:R-:W-:Y:S01]  /*64b0*/  IMAD.U32 R5, RZ, RZ, UR51 ;  /* 0x00000033ff057e24 */ /* 0x002fe2000f8e00ff */
[----:B------:R-:W-:Y:S01]  /*64c0*/  MOV R0, UR37 ;  /* 0x0000002500007c02 */ /* 0x000fe20008000f00 */
[----:B------:R-:W-:Y:S03]  /*64d0*/  UIADD3 UR51, UPT, UPT, UR51, 0x1, URZ ;  /* 0x0000000133337890 */ /* 0x000fe6000fffe0ff */
[----:B------:R-:W-:Y:S01]  /*64e0*/  @P1 LEA R5, R5, UR48, 0x3 ;  /* 0x0000003005051c11 */ /* 0x000fe2000f8e18ff */
[----:B------:R-:W-:Y:S04]  /*64f0*/  UISETP.NE.AND UP0, UPT, UR51, 0x4, UPT ;  /* 0x000000043300788c */ /* 0x000fe8000bf05270 */
[----:B------:R-:W-:Y:S01]  /*6500*/  @P1 VIADD R5, R5, 0x60 ;  /* 0x0000006005051836 */ /* 0x000fe20000000000 */
[----:B------:R-:W-:Y:S04]  /*6510*/  USEL UR51, UR51, URZ, UP0 ;  /* 0x000000ff33337287 */ /* 0x000fe80008000000 */
[----:B------:R-:W-:Y:S04]  /*6520*/  @P1 PRMT R0, R0, 0x654, R5 ;  /* 0x0000065400001816 */ /* 0x000fe80000000005 */
[----:B------:R2:W-:Y:S04]  /*6530*/  @P1 SYNCS.ARRIVE.TRANS64.RED.A1T0 RZ, [R0+URZ], RZ ;  /* 0x000000ff00ff19a7 */ /* 0x0005e800081004ff */
.L_x_100:
[----:B------:R-:W4:Y:S01]  /*6540*/  @P1 SYNCS.PHASECHK.TRANS64.TRYWAIT P0, [R3+URZ+0x40], R2 ;  /* 0x00004002030015a7 */ /* 0x000f2200080011ff */
[----:B------:R-:W-:Y:S01]  /*6550*/  BSSY B1, `(.L_x_101) ;  /* 0x0000016000017945 */ /* 0x000fe20003800000 */
[----:B----4-:R-:W-:Y:S03]  /*6560*/  @P1 SEL R89, RZ, 0x1, !P0 ;  /* 0x00000001ff591807 */ /* 0x010fe60004000000 */
[----:B------:R-:W-:Y:S05]  /*6570*/  @!P1 BRA `(.L_x_102) ;  /* 0x00000000004c9947 */ /* 0x000fea0003800000 */
[----:B------:R-:W-:Y:S01]  /*6580*/  ISETP.NE.AND P0, PT, R89, RZ, PT ;  /* 0x000000ff5900720c */ /* 0x000fe20003f05270 */
[----:B------:R-:W-:Y:S01]  /*6590*/  BSSY B0, `(.L_x_103) ;  /* 0x000000b000007945 */ /* 0x000fe20003800000 */
[----:B------:R-:W-:Y:S11]  /*65a0*/  ISETP.NE.AND P1, PT, R90, RZ, PT ;  /* 0x000000ff5a00720c */ /* 0x000ff60003f25270 */
[----:B------:R-:W-:Y:S02]  /*65b0*/  @!UPT UIADD3 URZ, UPT, UPT, URZ, URZ, URZ ;  /* 0x000000fffffff290 */ /* 0x000fe4000fffe0ff */
[C---:B-1----:R-:W-:Y:S01]  /*65c0*/  @P1 IMAD R6, R43.reuse, 0x2000, R80 ;  /* 0x000020002b061824 */ /* 0x042fe200078e0250 */
[C---:B------:R-:W-:Y:S01]  /*65d0*/  @P1 LEA R4, R43.reuse, R78, 0xd ;  /* 0x0000004e2b041211 */ /* 0x040fe200078e68ff */
[C---:B------:R-:W-:Y:S02]  /*65e0*/  @P1 IMAD R5, R43.reuse, 0x2000, R79 ;  /* 0x000020002b051824 */ /* 0x040fe400078e024f */
[----:B------:R-:W-:Y:S01]  /*65f0*/  @P1 IMAD R2, R43, 0x2000, R86 ;  /* 0x000020002b021824 */ /* 0x000fe200078e0256 */
[----:B------:R-:W-:Y:S06]  /*6600*/  @P0 BRA `(.L_x_104) ;  /* 0x00000000000c0947 */ /* 0x000fec0003800000 */
[----:B--2---:R-:W-:Y:S04]  /*6610*/  SHF.L.U32 R0, R77, 0x1f, RZ ;  /* 0x0000001f4d007819 */ /* 0x004fe800000006ff */
[----:B------:R-:W1:Y:S02]  /*6620*/  SYNCS.PHASECHK.TRANS64.TRYWAIT P0, [R3+URZ+0x40], R0 ;  /* 0x00004000030075a7 */ /* 0x000e6400080011ff */
[----:B-1----:R-:W-:Y:S05]  /*6630*/  @!P0 BRA `(.L_x_105) ;  /* 0x0000002800248947 */ /* 0x002fea0003800000 */
.L_x_104:
[----:B------:R-:W-:Y:S05]  /*6640*/  BSYNC B0 ;  /* 0x0000000000007941 */ /* 0x000fea0003800000 */
.L_x_103:
[----:B------:R-:W-:Y:S02]  /*6650*/  ISETP.NE.AND P0, PT, R90, RZ, PT ;  /* 0x000000ff5a00720c */ /* 0x000fe40003f05270 */
[----:B------:R-:W-:Y:S11]  /*6660*/  IADD3 R43, PT, PT, R43, 0x1, RZ ;  /* 0x000000012b2b7810 */ /* 0x000ff60007ffe0ff */
[----:B------:R4:W1:Y:S04]  /*6670*/  @P0 LDS.128 R56, [R6] ;  /* 0x0000000006380984 */ /* 0x0008680000000c00 */
[----:B------:R4:W1:Y:S04]  /*6680*/  @P0 LDS.128 R52, [R5+0x10] ;  /* 0x0000100005340984 */ /* 0x0008680000000c00 */
[----:B------:R4:W1:Y:S04]  /*6690*/  @P0 LDS.128 R48, [R4+0x20] ;  /* 0x0000200004300984 */ /* 0x0008680000000c00 */
[----:B------:R4:W1:Y:S02]  /*66a0*/  @P0 LDS.128 R44, [R2+0x30] ;  /* 0x00003000022c0984 */ /* 0x0008640000000c00 */
.L_x_102:
[----:B------:R-:W-:Y:S05]  /*66b0*/  BSYNC B1 ;  /* 0x0000000000017941 */ /* 0x000fea0003800000 */
.L_x_101:
[----:B-1----:R-:W-:Y:S05]  /*66c0*/  VIADD R3, R34, 0x10 ;  /* 0x0000001022037836 */ /* 0x002fea0000000000 */
[----:B------:R-:W-:Y:S04]  /*66d0*/  SHF.R.U32.HI R3, RZ, 0x15, R3 ;  /* 0x00000015ff037819 */ /* 0x000fe80000011603 */
[----:B------:R-:W-:Y:S11]  /*66e0*/  LOP3.LUT P0, RZ, R3, 0x3, R72, 0x48, !PT ;  /* 0x0000000303ff7812 */ /* 0x000ff60007804848 */
[----:B------:R-:W-:Y:S02]  /*66f0*/  @!UPT UIADD3 URZ, UPT, UPT, URZ, URZ, URZ ;  /* 0x000000fffffff290 */ /* 0x000fe4000fffe0ff */
[----:B------:R-:W-:Y:S05]  /*6700*/  @!P0 BRA `(.L_x_106) ;  /* 0x0000000000408947 */ /* 0x000fea0003800000 */
[----:B------:R-:W1:Y:S01]  /*6710*/  LDCU.64 UR8, c[0x4][0x70] ;  /* 0x01000e00ff0877ac */ /* 0x000e620008000a00 */
[----:B------:R-:W-:Y:S01]  /*6720*/  MOV R3, 0x0 ;  /* 0x0000000000037802 */ /* 0x000fe20000000f00 */
[----:B------:R-:W-:Y:S02]  /*6730*/  HFMA2 R12, -RZ, RZ, 0, 5.9604644775390625e-08 ;  /* 0x00000001ff0c7431 */ /* 0x000fe400000001ff */
[----:B------:R-:W-:Y:S02]  /*6740*/  IMAD.MOV.U32 R8, RZ, RZ, 0x192 ;  /* 0x00000192ff087424 */ /* 0x000fe400078e00ff */
[----:B------:R-:W-:Y:S01]  /*6750*/  IMAD.MOV.U32 R13, RZ, RZ, RZ ;  /* 0x000000ffff0d7224 */ /* 0x000fe200078e00ff */
[----:B------:R-:W5:Y:S01]  /*6760*/  LDCU.64 UR6, c[0x4][0x78] ;  /* 0x01000f00ff0677ac */ /* 0x000f620008000a00 */
[----:B----4-:R-:W4:Y:S01]  /*6770*/  LDC.64 R2, c[0x4][R3] ;  /* 0x0100000003027b82 */ /* 0x010f220000000a00 */
[----:B------:R-:W2:Y:S01]  /*6780*/  LDCU.64 UR4, c[0x4][0x10] ;  /* 0x01000200ff0477ac */ /* 0x000ea20008000a00 */
[----:B-1----:R-:W-:Y:S01]  /*6790*/  MOV R5, UR9 ;  /* 0x0000000900057c02 */ /* 0x002fe20008000f00 */
[----:B------:R-:W-:Y:S01]  /*67a0*/  IMAD.U32 R4, RZ, RZ, UR8 ;  /* 0x00000008ff047e24 */ /* 0x000fe2000f8e00ff */
[----:B-----5:R-:W-:Y:S01]  /*67b0*/  MOV R7, UR7 ;  /* 0x0000000700077c02 */ /* 0x020fe20008000f00 */
[----:B------:R-:W-:Y:S01]  /*67c0*/  IMAD.U32 R6, RZ, RZ, UR6 ;  /* 0x00000006ff067e24 */ /* 0x000fe2000f8e00ff */
[----:B--2---:R-:W-:Y:S01]  /*67d0*/  MOV R11, UR5 ;  /* 0x00000005000b7c02 */ /* 0x004fe20008000f00 */
[----:B------:R-:W-:Y:S02]  /*67e0*/  IMAD.U32 R10, RZ, RZ, UR4 ;  /* 0x00000004ff0a7e24 */ /* 0x000fe4000f8e00ff */
[----:B------:R-:W-:Y:S07]  /*67f0*/  LEPC R20, `(.L_x_106) ;  /* 0x000000001014794e */ /* 0x000fee0000000000 */
[----:B---34-:R-:W-:Y:S05]  /*6800*/  CALL.ABS.NOINC R2 ;  /* 0x0000000002007343 */ /* 0x018fea0003c00000 */
.L_x_106:
[----:B------:R-:W-:Y:S01]  /*6810*/  LOP3.LUT R20, R56, 0xffffe000, RZ, 0xc0, !PT ;  /* 0xffffe00038147812 */ /* 0x000fe200078ec0ff */
[----:B------:R-:W-:Y:S05]  /*6820*/  WARPSYNC.ALL ;  /* 0x0000000000007948 */ /* 0x000fea0003800000 */
[----:B------:R-:W-:Y:S01]  /*6830*/  R2UR UR4, R34 ;  /* 0x00000000220472ca */ /* 0x000fe200000e0000 */
[----:B------:R-:W-:Y:S01]  /*6840*/  IMAD.U32 R92, RZ, RZ, UR51 ;  /* 0x00000033ff5c7e24 */ /* 0x000fe2000f8e00ff */
[----:B------:R-:W-:Y:S01]  /*6850*/  LOP3.LUT R21, R57, 0xffffe000, RZ, 0xc0, !PT ;  /* 0xffffe00039157812 */ /* 0x000fe200078ec0ff */
[----:B------:R-:W-:Y:S01]  /*6860*/  IMAD.U32 R91, RZ, RZ, UR37 ;  /* 0x00000025ff5b7e24 */ /* 0x000fe2000f8e00ff */
[----:B------:R-:W-:Y:S01]  /*6870*/  LOP3.LUT R40, R59, 0xffffe000, RZ, 0xc0, !PT ;  /* 0xffffe0003b287812 */ /* 0x000fe200078ec0ff */
[----:B------:R-:W-:Y:S01]  /*6880*/  BSSY.RECONVERGENT B0, `(.L_x_107) ;  /* 0x000005b000007945 */ /* 0x000fe20003800200 */
[----:B------:R-:W-:Y:S02]  /*6890*/  LOP3.LUT R41, R52, 0xffffe000, RZ, 0xc0, !PT ;  /* 0xffffe00034297812 */ /* 0x000fe400078ec0ff */
[----:B------:R-:W-:Y:S02]  /*68a0*/  LOP3.LUT R42, R53, 0xffffe000, RZ, 0xc0, !PT ;  /* 0xffffe000352a7812 */ /* 0x000fe400078ec0ff */
[----:B------:R-:W-:Y:S02]  /*68b0*/  ISETP.NE.AND P6, PT, R87, RZ, PT ;  /* 0x000000ff5700720c */ /* 0x000fe40003fc5270 */
[----:B------:R-:W-:Y:S01]  /*68c0*/  ISETP.NE.AND P0, PT, R82, RZ, PT ;  /* 0x000000ff5200720c */ /* 0x000fe20003f05270 */
[----:B----4-:R-:W2:Y:S10]  /*68d0*/  LDTM.x16 R4, tmem[UR4+0x10] ;  /* 0x00001004000479ee */ /* 0x010eb40008240000 */
[----:B------:R-:W-:Y:S02]  /*68e0*/  @P6 LEA R92, R92, UR48, 0x3 ;  /* 0x000000305c5c6c11 */ /* 0x000fe4000f8e18ff */
[----:B------:R-:W-:Y:S03]  /*68f0*/  @P6 SHF.L.U32 R93, R77, 0x1f, RZ ;  /* 0x0000001f4d5d6819 */ /* 0x000fe600000006ff */
[----:B------:R-:W-:Y:S05]  /*6900*/  @P6 VIADD R92, R92, 0x60 ;  /* 0x000000605c5c6836 */ /* 0x000fea0000000000 */
[----:B------:R-:W-:Y:S02]  /*6910*/  @P6 PRMT R91, R91, 0x654, R92 ;  /* 0x000006545b5b6816 */ /* 0x000fe4000000005c */
[----:B------:R-:W-:Y:S01]  /*6920*/  LEA R92, R43, UR48, 0x3 ;  /* 0x000000302b5c7c11 */ /* 0x000fe2000f8e18ff */
[C---:B--2---:R-:W-:Y:S01]  /*6930*/  FMUL R0, R32.reuse, R4 ;  /* 0x0000000420007220 */ /* 0x044fe20000400000 */
[C---:B------:R-:W-:Y:S01]  /*6940*/  FMUL R2, R32.reuse, R5 ;  /* 0x0000000520027220 */ /* 0x040fe20000400000 */
[C---:B------:R-:W-:Y:S01]  /*6950*/  FMUL R3, R32.reuse, R6 ;  /* 0x0000000620037220 */ /* 0x040fe20000400000 */
[----:B------:R-:W-:Y:S01]  /*6960*/  FMUL R7, R32, R7 ;  /* 0x0000000720077220 */ /* 0x000fe20000400000 */
[C---:B------:R-:W-:Y:S01]  /*6970*/  FFMA R36, R35.reuse, R20, R0 ;  /* 0x0000001423247223 */ /* 0x040fe20000000000 */
[----:B------:R-:W-:Y:S01]  /*6980*/  LOP3.LUT R20, R58, 0xffffe000, RZ, 0xc0, !PT ;  /* 0xffffe0003a147812 */ /* 0x000fe200078ec0ff */
[C---:B------:R-:W-:Y:S01]  /*6990*/  FFMA R37, R35.reuse, R21, R2 ;  /* 0x0000001523257223 */ /* 0x040fe20000000002 */
[----:B------:R-:W-:Y:S01]  /*69a0*/  LOP3.LUT R21, R48, 0xffffe000, RZ, 0xc0, !PT ;  /* 0xffffe00030157812 */ /* 0x000fe200078ec0ff */
[----:B------:R-:W-:Y:S01]  /*69b0*/  FMUL R4, R32, R8 ;  /* 0x0000000820047220 */ /* 0x000fe20000400000 */
[----:B------:R-:W-:Y:S01]  /*69c0*/  F2FP.TF32.F32.PACK_B R36, R36 ;  /* 0x00000024ff24723e */ /* 0x000fe200024050ff */
[C---:B------:R-:W-:Y:S01]  /*69d0*/  FFMA R38, R35.reuse, R20, R3 ;  /* 0x0000001423267223 */ /* 0x040fe20000000003 */
[----:B------:R-:W-:Y:S01]  /*69e0*/  LOP3.LUT R20, R54, 0xffffe000, RZ, 0xc0, !PT ;  /* 0xffffe00036147812 */ /* 0x000fe200078ec0ff */
[----:B------:R-:W-:Y:S01]  /*69f0*/  FFMA R39, R35, R40, R7 ;  /* 0x0000002823277223 */ /* 0x000fe20000000007 */
[----:B------:R-:W-:Y:S01]  /*6a00*/  LOP3.LUT R40, R55, 0xffffe000, RZ, 0xc0, !PT ;  /* 0xffffe00037287812 */ /* 0x000fe200078ec0ff */
[C---:B------:R-:W-:Y:S01]  /*6a10*/  FMUL R5, R32.reuse, R9 ;  /* 0x0000000920057220 */ /* 0x040fe20000400000 */
[C---:B------:R-:W-:Y:S01]  /*6a20*/  FMUL R6, R32.reuse, R10 ;  /* 0x0000000a20067220 */ /* 0x040fe20000400000 */
[C---:B------:R-:W-:Y:S01]  /*6a30*/  FMUL R11, R32.reuse, R11 ;  /* 0x0000000b200b7220 */ /* 0x040fe20000400000 */
[----:B------:R-:W-:Y:S01]  /*6a40*/  F2FP.TF32.F32.PACK_B R37, R37 ;  /* 0x00000025ff25723e */ /* 0x000fe200024050ff */
[C---:B------:R-:W-:Y:S01]  /*6a50*/  FFMA R4, R35.reuse, R41, R4 ;  /* 0x0000002923047223 */ /* 0x040fe20000000004 */
[----:B------:R-:W-:Y:S01]  /*6a60*/  F2FP.TF32.F32.PACK_B R38, R38 ;  /* 0x00000026ff26723e */ /* 0x000fe200024050ff */
[C---:B------:R-:W-:Y:S01]  /*6a70*/  FFMA R5, R35.reuse, R42, R5 ;  /* 0x0000002a23057223 */ /* 0x040fe20000000005 */
[----:B------:R-:W-:Y:S01]  /*6a80*/  F2FP.TF32.F32.PACK_B R39, R39 ;  /* 0x00000027ff27723e */ /* 0x000fe200024050ff */
[C---:B------:R-:W-:Y:S01]  /*6a90*/  FFMA R6, R35.reuse, R20, R6 ;  /* 0x0000001423067223 */ /* 0x040fe20000000006 */
[----:B------:R-:W-:Y:S01]  /*6aa0*/  FFMA R7, R35, R40, R11 ;  /* 0x0000002823077223 */ /* 0x000fe2000000000b */
        /* <DEDUP_REMOVED lines=47> */
[----:B------:R-:W-:Y:S02]  /*6da0*/  UIADD3 UR8, UP0, UPT, UR52, 0x680, URZ ;  /* 0x0000068034087890 */ /* 0x000fe4000ff1e0ff */
[----:B------:R-:W-:Y:S02]  /*6db0*/  UIADD3 UR5, UPT, UPT, UR41, 0x10, URZ ;  /* 0x0000001029057890 */ /* 0x000fe4000fffe0ff */
[----:B------:R-:W-:Y:S02]  /*6dc0*/  UIADD3 UR4, UPT, UPT, UR48, 0x2200, URZ ;  /* 0x0000220030047890 */ /* 0x000fe4000fffe0ff */
[----:B------:R-:W-:Y:S01]  /*6dd0*/  UIADD3.X UR9, UPT, UPT, URZ, UR53, URZ, UP0, !UPT ;  /* 0x00000035ff097290 */ /* 0x000fe200087fe4ff */
[----:B------:R-:W-:Y:S01]  /*6de0*/  UMOV UR6, UR42 ;  /* 0x0000002a00067c82 */ /* 0x000fe20008000000 */
[----:B------:R-:W-:Y:S07]  /*6df0*/  UMOV UR7, UR36 ;  /* 0x0000002400077c82 */ /* 0x000fee0008000000 */
[----:B------:R2:W-:Y:S01]  /*6e00*/  UTMASTG.3D [UR4], [UR8] ;  /* 0x00000004080073b5 */ /* 0x0005e20008010000 */
[----:B------:R0:W-:Y:S01]  /*6e10*/  UTMACMDFLUSH ;  /* 0x00000000000079b7 */ /* 0x0001e20000000000 */
[----:B--2---:R-:W-:Y:S04]  /*6e20*/  DEPBAR.LE SB0, 0x1 ;  /* 0x000080400000791a */ /* 0x004fe80000000000 */
.L_x_108:
[----:B------:R-:W-:Y:S05]  /*6e30*/  BSYNC.RECONVERGENT B0 ;  /* 0x0000000000007941 */ /* 0x000fea0003800200 */
.L_x_107:
[----:B------:R-:W-:Y:S01]  /*6e40*/  BAR.SYNC.DEFER_BLOCKING 0x1, 0x80 ;  /* 0x0042000000007b1d */ /* 0x000fe20000010000 */
[----:B------:R-:W-:Y:S04]  /*6e50*/  UIADD3 UR40, UPT, UPT, UR51, 0x1, URZ ;  /* 0x0000000133287890 */ /* 0x000fe8000fffe0ff */
[----:B------:R-:W-:Y:S04]  /*6e60*/  UISETP.NE.AND UP0, UPT, UR40, 0x4, UPT ;  /* 0x000000042800788c */ /* 0x000fe8000bf05270 */
[----:B------:R-:W-:Y:S01]  /*6e70*/  USEL UR40, UR40, URZ, UP0 ;  /* 0x000000ff28287287 */ /* 0x000fe20008000000 */
[----:B------:R2:W-:Y:S01]  /*6e80*/  @P6 SYNCS.ARRIVE.TRANS64.RED.A1T0 RZ, [R91+URZ], RZ ;  /* 0x000000ff5bff69a7 */ /* 0x0005e200081004ff */
[----:B------:R-:W-:Y:S01]  /*6e90*/  BSSY B1, `(.L_x_109) ;  /* 0x0000017000017945 */ /* 0x000fe20003800000 */
[----:B------:R-:W4:Y:S02]  /*6ea0*/  @P6 SYNCS.PHASECHK.TRANS64.TRYWAIT P0, [R92+URZ+0x40], R93 ;  /* 0x0000405d5c0065a7 */ /* 0x000f2400080011ff */
[----:B----4-:R-:W-:Y:S01]  /*6eb0*/  @P6 SEL R89, RZ, 0x1, !P0 ;  /* 0x00000001ff596807 */ /* 0x010fe20004000000 */
[----:B--2---:R-:W-:Y:S06]  /*6ec0*/  @!P6 BRA `(.L_x_110) ;  /* 0x00000000004ce947 */ /* 0x004fec0003800000 */
        /* <DEDUP_REMOVED lines=9> */
[----:B------:R-:W-:Y:S04]  /*6f60*/  SHF.L.U32 R5, R77, 0x1f, RZ ;  /* 0x0000001f4d057819 */ /* 0x000fe800000006ff */
[----:B------:R-:W1:Y:S02]  /*6f70*/  SYNCS.PHASECHK.TRANS64.TRYWAIT P0, [R92+URZ+0x40], R5 ;  /* 0x000040055c0075a7 */ /* 0x000e6400080011ff */
[----:B-1----:R-:W-:Y:S05]  /*6f80*/  @!P0 BRA `(.L_x_113) ;  /* 0x0000001c00e48947 */ /* 0x002fea0003800000 */
.L_x_112:
[----:B------:R-:W-:Y:S05]  /*6f90*/  BSYNC B0 ;  /* 0x0000000000007941 */ /* 0x000fea0003800000 */
.L_x_111:
[----:B------:R-:W-:Y:S02]  /*6fa0*/  ISETP.NE.AND P0, PT, R90, RZ, PT ;  /* 0x000000ff5a00720c */ /* 0x000fe40003f05270 */
[----:B------:R-:W-:Y:S11]  /*6fb0*/  IADD3 R43, PT, PT, R43, 0x1, RZ ;  /* 0x000000012b2b7810 */ /* 0x000ff60007ffe0ff */
[----:B------:R2:W4:Y:S04]  /*6fc0*/  @P0 LDS.128 R56, [R4] ;  /* 0x0000000004380984 */ /* 0x0005280000000c00 */
[----:B------:R2:W1:Y:S04]  /*6fd0*/  @P0 LDS.128 R52, [R3+0x10] ;  /* 0x0000100003340984 */ /* 0x0004680000000c00 */
[----:B------:R2:W1:Y:S04]  /*6fe0*/  @P0 LDS.128 R48, [R2+0x20] ;  /* 0x0000200002300984 */ /* 0x0004680000000c00 */
[----:B------:R2:W1:Y:S02]  /*6ff0*/  @P0 LDS.128 R44, [R0+0x30] ;  /* 0x00003000002c0984 */ /* 0x0004640000000c00 */
.L_x_110:
[----:B------:R-:W-:Y:S05]  /*7000*/  BSYNC B1 ;  /* 0x0000000000017941 */ /* 0x000fea0003800000 */
.L_x_109:
[----:B--2---:R-:W-:Y:S05]  /*7010*/  VIADD R3, R34, 0x20 ;  /* 0x0000002022037836 */ /* 0x004fea0000000000 */
[----:B------:R-:W-:Y:S04]  /*7020*/  SHF.R.U32.HI R3, RZ, 0x15, R3 ;  /* 0x00000015ff037819 */ /* 0x000fe80000011603 */
[----:B------:R-:W-:Y:S11]  /*7030*/  LOP3.LUT P0, RZ, R3, 0x3, R72, 0x48, !PT ;  /* 0x0000000303ff7812 */ /* 0x000ff60007804848 */
[----:B------:R-:W-:Y:S02]  /*7040*/  @!UPT UIADD3 URZ, UPT, UPT, URZ, URZ, URZ ;  /* 0x000000fffffff290 */ /* 0x000fe4000fffe0ff */
[----:B------:R-:W-:Y:S05]  /*7050*/  @!P0 BRA `(.L_x_114) ;  /* 0x0000000000408947 */ /* 0x000fea0003800000 */
[----:B------:R-:W2:Y:S01]  /*7060*/  LDCU.64 UR8, c[0x4][0x70] ;  /* 0x01000e00ff0877ac */ /* 0x000ea20008000a00 */
[----:B------:R-:W-:Y:S01]  /*7070*/  MOV R3, 0x0 ;  /* 0x0000000000037802 */ /* 0x000fe20000000f00 */
[----:B-1----:R-:W-:Y:S02]  /*7080*/  HFMA2 R12, -RZ, RZ, 0, 5.9604644775390625e-08 ;  /* 0x00000001ff0c7431 */ /* 0x002fe400000001ff */
[----:B------:R-:W-:Y:S02]  /*7090*/  IMAD.MOV.U32 R8, RZ, RZ, 0x192 ;  /* 0x00000192ff087424 */ /* 0x000fe400078e00ff */
[----:B------:R-:W-:Y:S01]  /*70a0*/  IMAD.MOV.U32 R13, RZ, RZ, RZ ;  /* 0x000000ffff0d7224 */ /* 0x000fe200078e00ff */
[----:B------:R-:W1:Y:S01]  /*70b0*/  LDCU.64 UR6, c[0x4][0x78] ;  /* 0x01000f00ff0677ac */ /* 0x000e620008000a00 */
[----:B------:R-:W3:Y:S01]  /*70c0*/  LDC.64 R2, c[0x4][R3] ;  /* 0x0100000003027b82 */ /* 0x000ee20000000a00 */
[----:B------:R-:W5:Y:S01]  /*70d0*/  LDCU.64 UR4, c[0x4][0x10] ;  /* 0x01000200ff0477ac */ /* 0x000f620008000a00 */
[----:B--2---:R-:W-:Y:S01]  /*70e0*/  MOV R5, UR9 ;  /* 0x0000000900057c02 */ /* 0x004fe20008000f00 */
[----:B------:R-:W-:Y:S01]  /*70f0*/  IMAD.U32 R4, RZ, RZ, UR8 ;  /* 0x00000008ff047e24 */ /* 0x000fe2000f8e00ff */
[----:B-1----:R-:W-:Y:S01]  /*7100*/  MOV R7, UR7 ;  /* 0x0000000700077c02 */ /* 0x002fe20008000f00 */
[----:B------:R-:W-:Y:S01]  /*7110*/  IMAD.U32 R6, RZ, RZ, UR6 ;  /* 0x00000006ff067e24 */ /* 0x000fe2000f8e00ff */
[----:B-----5:R-:W-:Y:S01]  /*7120*/  MOV R11, UR5 ;  /* 0x00000005000b7c02 */ /* 0x020fe20008000f00 */
[----:B------:R-:W-:Y:S02]  /*7130*/  IMAD.U32 R10, RZ, RZ, UR4 ;  /* 0x00000004ff0a7e24 */ /* 0x000fe4000f8e00ff */
[----:B------:R-:W-:Y:S07]  /*7140*/  LEPC R20, `(.L_x_114) ;  /* 0x000000001014794e */ /* 0x000fee0000000000 */
[----:B---34-:R-:W-:Y:S05]  /*7150*/  CALL.ABS.NOINC R2 ;  /* 0x0000000002007343 */ /* 0x018fea0003c00000 */
.L_x_114:
[----:B----4-:R-:W-:Y:S01]  /*7160*/  LOP3.LUT R20, R56, 0xffffe000, RZ, 0xc0, !PT ;  /* 0xffffe00038147812 */ /* 0x010fe200078ec0ff */
[----:B------:R-:W-:Y:S05]  /*7170*/  WARPSYNC.ALL ;  /* 0x0000000000007948 */ /* 0x000fea0003800000 */
[----:B------:R-:W-:Y:S01]  /*7180*/  R2UR UR4, R34 ;  /* 0x00000000220472ca */ /* 0x000fe200000e0000 */
[----:B-1----:R-:W-:Y:S01]  /*7190*/  IMAD.U32 R92, RZ, RZ, UR40 ;  /* 0x00000028ff5c7e24 */ /* 0x002fe2000f8e00ff */
        /* <DEDUP_REMOVED lines=8> */
[----:B------:R-:W1:Y:S10]  /*7220*/  LDTM.x16 R4, tmem[UR4+0x20] ;  /* 0x00002004000479ee */ /* 0x000e740008240000 */
[----:B------:R-:W-:Y:S02]  /*7230*/  @P6 LEA R92, R92, UR48, 0x3 ;  /* 0x000000305c5c6c11 */ /* 0x000fe4000f8e18ff */
[----:B------:R-:W-:Y:S03]  /*7240*/  @P6 SHF.L.U32 R93, R77, 0x1f, RZ ;  /* 0x0000001f4d5d6819 */ /* 0x000fe600000006ff */
[----:B------:R-:W-:Y:S05]  /*7250*/  @P6 VIADD R92, R92, 0x60 ;  /* 0x000000605c5c6836 */ /* 0x000fea0000000000 */
[----:B------:R-:W-:Y:S02]  /*7260*/  @P6 PRMT R91, R91, 0x654, R92 ;  /* 0x000006545b5b6816 */ /* 0x000fe4000000005c */
[----:B------:R-:W-:Y:S01]  /*7270*/  LEA R92, R43, UR48, 0x3 ;  /* 0x000000302b5c7c11 */ /* 0x000fe2000f8e18ff */
[C---:B-1----:R-:W-:Y:S01]  /*7280*/  FMUL R0, R32.reuse, R4 ;  /* 0x0000000420007220 */ /* 0x042fe20000400000 */
        /* <DEDUP_REMOVED lines=79> */
.L_x_116:
[----:B------:R-:W-:Y:S05]  /*7780*/  BSYNC.RECONVERGENT B0 ;  /* 0x0000000000007941 */ /* 0x000fea0003800200 */
.L_x_115:
        /* <DEDUP_REMOVED lines=13> */
[C---:B------:R-:W-:Y:S01]  /*7860*/  @P1 IMAD R3, R43.reuse, 0x2000, R80 ;  /* 0x000020002b031824 */ /* 0x040fe200078e0250 */
[C---:B------:R-:W-:Y:S01]  /*7870*/  @P1 LEA R0, R43.reuse, R78, 0xd ;  /* 0x0000004e2b001211 */ /* 0x040fe200078e68ff */
[C---:B------:R-:W-:Y:S02]  /*7880*/  @P1 IMAD R2, R43.reuse, 0x2000, R79 ;  /* 0x000020002b021824 */ /* 0x040fe400078e024f */
[----:B------:R-:W-:Y:S01]  /*7890*/  @P1 IMAD R43, R43, 0x2000, R86 ;  /* 0x000020002b2b1824 */ /* 0x000fe200078e0256 */
[----:B------:R-:W-:Y:S06]  /*78a0*/  @P0 BRA `(.L_x_120) ;  /* 0x00000000000c0947 */ /* 0x000fec0003800000 */
[----:B-1----:R-:W-:Y:S04]  /*78b0*/  SHF.L.U32 R5, R77, 0x1f, RZ ;  /* 0x0000001f4d057819 */ /* 0x002fe800000006ff */
[----:B------:R-:W1:Y:S02]  /*78c0*/  SYNCS.PHASECHK.TRANS64.TRYWAIT P0, [R92+URZ+0x40], R5 ;  /* 0x000040055c0075a7 */ /* 0x000e6400080011ff */
[----:B-1----:R-:W-:Y:S05]  /*78d0*/  @!P0 BRA `(.L_x_121) ;  /* 0x0000001400a48947 */ /* 0x002fea0003800000 */
.L_x_120:
[----:B------:R-:W-:Y:S05]  /*78e0*/  BSYNC B0 ;  /* 0x0000000000007941 */ /* 0x000fea0003800000 */
.L_x_119:
[----:B------:R-:W-:Y:S11]  /*78f0*/  ISETP.NE.AND P0, PT, R90, RZ, PT ;  /* 0x000000ff5a00720c */ /* 0x000ff60003f05270 */
[----:B------:R-:W-:Y:S02]  /*7900*/  @!UPT UIADD3 URZ, UPT, UPT, URZ, URZ, URZ ;  /* 0x000000fffffff290 */ /* 0x000fe4000fffe0ff */
[----:B------:R2:W4:Y:S04]  /*7910*/  @P0 LDS.128 R56, [R3] ;  /* 0x0000000003380984 */ /* 0x0005280000000c00 */
[----:B------:R2:W1:Y:S04]  /*7920*/  @P0 LDS.128 R52, [R2+0x10] ;  /* 0x0000100002340984 */ /* 0x0004680000000c00 */
[----:B------:R2:W1:Y:S04]  /*7930*/  @P0 LDS.128 R48, [R0+0x20] ;  /* 0x0000200000300984 */ /* 0x0004680000000c00 */
[----:B------:R2:W1:Y:S02]  /*7940*/  @P0 LDS.128 R44, [R43+0x30] ;  /* 0x000030002b2c0984 */ /* 0x0004640000000c00 */
.L_x_118:
[----:B------:R-:W-:Y:S05]  /*7950*/  BSYNC B1 ;  /* 0x0000000000017941 */ /* 0x000fea0003800000 */
.L_x_117:
        /* <DEDUP_REMOVED lines=21> */
.L_x_122:
[----:B------:R-:W-:Y:S01]  /*7ab0*/  ISETP.NE.AND P0, PT, R82, RZ, PT ;  /* 0x000000ff5200720c */ /* 0x000fe20003f05270 */
[----:B------:R-:W-:Y:S05]  /*7ac0*/  WARPSYNC.ALL ;  /* 0x0000000000007948 */ /* 0x000fea0003800000 */
[----:B------:R-:W-:Y:S01]  /*7ad0*/  R2UR UR4, R34 ;  /* 0x00000000220472ca */ /* 0x000fe200000e0000 */
[----:B------:R-:W-:Y:S01]  /*7ae0*/  BSSY.RECONVERGENT B0, `(.L_x_123) ;  /* 0x000005c000007945 */ /* 0x000fe20003800200 */
[----:B------:R-:W-:Y:S02]  /*7af0*/  R2UR UR5, R88 ;  /* 0x00000000580572ca */ /* 0x000fe400000e0000 */
[----:B----4-:R-:W-:Y:S02]  /*7b00*/  LOP3.LUT R0, R56, 0xffffe000, RZ, 0xc0, !PT ;  /* 0xffffe00038007812 */ /* 0x010fe400078ec0ff */
[----:B------:R-:W-:Y:S02]  /*7b10*/  LOP3.LUT R2, R57, 0xffffe000, RZ, 0xc0, !PT ;  /* 0xffffe00039027812 */ /* 0x000fe400078ec0ff */
[----:B------:R-:W-:Y:S02]  /*7b20*/  LOP3.LUT R3, R58, 0xffffe000, RZ, 0xc0, !PT ;  /* 0xffffe0003a037812 */ /* 0x000fe400078ec0ff */
[----:B------:R-:W-:Y:S02]  /*7b30*/  LOP3.LUT R20, R59, 0xffffe000, RZ, 0xc0, !PT ;  /* 0xffffe0003b147812 */ /* 0x000fe400078ec0ff */
[----:B-1----:R-:W-:Y:S01]  /*7b40*/  LOP3.LUT R21, R52, 0xffffe000, RZ, 0xc0, !PT ;  /* 0xffffe00034157812 */ /* 0x002fe200078ec0ff */
[----:B------:R-:W1:Y:S01]  /*7b50*/  LDTM.x16 R4, tmem[UR4+0x30] ;  /* 0x00003004000479ee */ /* 0x000e620008240000 */
[----:B------:R-:W-:Y:S01]  /*7b60*/  LOP3.LUT R36, R53, 0xffffe000, RZ, 0xc0, !PT ;  /* 0xffffe00035247812 */ /* 0x000fe200078ec0ff */
[----:B------:R-:W-:Y:S01]  /*7b70*/  UIADD3 UR5, UPT, UPT, UR5, 0xd0, URZ ;  /* 0x000000d005057890 */ /* 0x000fe2000fffe0ff */
[----:B------:R-:W-:Y:S01]  /*7b80*/  LOP3.LUT R37, R54, 0xffffe000, RZ, 0xc0, !PT ;  /* 0xffffe00036257812 */ /* 0x000fe200078ec0ff */
[----:B------:R-:W-:Y:S01]  /*7b90*/  NOP ;  /* 0x0000000000007918 */ /* 0x000fe20000000000 */
[----:B------:R-:W-:Y:S01]  /*7ba0*/  LOP3.LUT R38, R55, 0xffffe000, RZ, 0xc0, !PT ;  /* 0xffffe00037267812 */ /* 0x000fe200078ec0ff */
[----:B------:R-:W-:Y:S01]  /*7bb0*/  UPRMT UR5, UR37, 0x654, UR5 ;  /* 0x0000065425057896 */ /* 0x000fe20008000005 */
[----:B------:R-:W-:Y:S02]  /*7bc0*/  LOP3.LUT R39, R48, 0xffffe000, RZ, 0xc0, !PT ;  /* 0xffffe00030277812 */ /* 0x000fe400078ec0ff */
[----:B------:R-:W-:Y:S02]  /*7bd0*/  LOP3.LUT R40, R49, 0xffffe000, RZ, 0xc0, !PT ;  /* 0xffffe00031287812 */ /* 0x000fe400078ec0ff */
[----:B------:R-:W-:Y:S02]  /*7be0*/  LOP3.LUT R41, R50, 0xffffe000, RZ, 0xc0, !PT ;  /* 0xffffe00032297812 */ /* 0x000fe400078ec0ff */
[----:B------:R-:W-:Y:S02]  /*7bf0*/  LOP3.LUT R42, R51, 0xffffe000, RZ, 0xc0, !PT ;  /* 0xffffe000332a7812 */ /* 0x000fe400078ec0ff */
[----:B-1----:R-:W-:Y:S01]  /*7c00*/  SYNCS.ARRIVE.TRANS64.RED.A1T0 RZ, [UR5], RZ ;  /* 0x000000ffffff79a7 */ /* 0x002fe20008100405 */
[----:B------:R-:W-:Y:S02]  /*7c10*/  LOP3.LUT R43, R44, 0xffffe000, RZ, 0xc0, !PT ;  /* 0xffffe0002c2b7812 */ /* 0x000fe400078ec0ff */
[----:B------:R-:W-:Y:S02]  /*7c20*/  LOP3.LUT R44, R45, 0xffffe000, RZ, 0xc0, !PT ;  /* 0xffffe0002d2c7812 */ /* 0x000fe400078ec0ff */
[----:B------:R-:W-:Y:S02]  /*7c30*/  LOP3.LUT R45, R46, 0xffffe000, RZ, 0xc0, !PT ;  /* 0xffffe0002e2d7812 */ /* 0x000fe400078ec0ff */
[----:B------:R-:W-:Y:S01]  /*7c40*/  LOP3.LUT R46, R47, 0xffffe000, RZ, 0xc0, !PT ;  /* 0xffffe0002f2e7812 */ /* 0x000fe200078ec0ff */
[C---:B------:R-:W-:Y:S01]  /*7c50*/  FMUL R4, R32.reuse, R4 ;  /* 0x0000000420047220 */ /* 0x040fe20000400000 */
[C---:B------:R-:W-:Y:S01]  /*7c60*/  FMUL R5, R32.reuse, R5 ;  /* 0x0000000520057220 */ /* 0x040fe20000400000 */
[C---:B------:R-:W-:Y:S01]  /*7c70*/  FMUL R6, R32.reuse, R6 ;  /* 0x0000000620067220 */ /* 0x040fe20000400000 */
[C---:B------:R-:W-:Y:S01]  /*7c80*/  FMUL R7, R32.reuse, R7 ;  /* 0x0000000720077220 */ /* 0x040fe20000400000 */
[C---:B------:R-:W-:Y:S01]  /*7c90*/  FFMA R4, R35.reuse, R0, R4 ;  /* 0x0000000023047223 */ /* 0x040fe20000000004 */
[C---:B------:R-:W-:Y:S01]  /*7ca0*/  FFMA R5, R35.reuse, R2, R5 ;  /* 0x0000000223057223 */ /* 0x040fe20000000005 */
[C---:B------:R-:W-:Y:S01]  /*7cb0*/  FFMA R6, R35.reuse, R3, R6 ;  /* 0x0000000323067223 */ /* 0x040fe20000000006 */
[C---:B------:R-:W-:Y:S01]  /*7cc0*/  FFMA R7, R35.reuse, R20, R7 ;  /* 0x0000001423077223 */ /* 0x040fe20000000007 */
[C---:B------:R-:W-:Y:S01]  /*7cd0*/  FMUL R8, R32.reuse, R8 ;  /* 0x0000000820087220 */ /* 0x040fe20000400000 */
        /* <DEDUP_REMOVED lines=9> */
[----:B------:R-:W-:Y:S01]  /*7d70*/  F2FP.TF32.F32.PACK_B R7, R7 ;  /* 0x00000007ff07723e */ /* 0x000fe200024050ff */
[C---:B------:R-:W-:Y:S01]  /*7d80*/  FFMA R11, R35.reuse, R38, R11 ;  /* 0x00000026230b7223 */ /* 0x040fe2000000000b */
[C---:B------:R-:W-:Y:S01]  /*7d90*/  FMUL R12, R32.reuse, R12 ;  /* 0x0000000c200c7220 */ /* 0x040fe20000400000 */
[----:B------:R-:W-:Y:S01]  /*7da0*/  F2FP.TF32.F32.PACK_B R8, R8 ;  /* 0x00000008ff08723e */ /* 0x000fe200024050ff */
[C---:B------:R-:W-:Y:S01]  /*7db0*/  FMUL R13, R32.reuse, R13 ;  /* 0x0000000d200d7220 */ /* 0x040fe20000400000 */
[----:B------:R1:W-:Y:S01]  /*7dc0*/  STS.128 [R80+0x6000], R4 ;  /* 0x0060000450007388 */ /* 0x0003e20000000c00 */
        /* <DEDUP_REMOVED lines=8> */
[C---:B------:R-:W-:Y:S01]  /*7e50*/  FFMA R15, R35.reuse, R42, R15 ;  /* 0x0000002a230f7223 */ /* 0x040fe2000000000f */
[C---:B------:R-:W-:Y:S01]  /*7e60*/  FMUL R16, R32.reuse, R16 ;  /* 0x0000001020107220 */ /* 0x040fe20000400000 */
[----:B------:R-:W-:Y:S01]  /*7e70*/  F2FP.TF32.F32.PACK_B R12, R12 ;  /* 0x0000000cff0c723e */ /* 0x000fe200024050ff */
[----:B------:R1:W-:Y:S01]  /*7e80*/  STS.128 [R79+0x6010], R8 ;  /* 0x006010084f007388 */ /* 0x0003e20000000c00 */
[C---:B------:R-:W-:Y:S01]  /*7e90*/  FMUL R17, R32.reuse, R17 ;  /* 0x0000001120117220 */ /* 0x040fe20000400000 */
[C---:B------:R-:W-:Y:S01]  /*7ea0*/  FMUL R18, R32.reuse, R18 ;  /* 0x0000001220127220 */ /* 0x040fe20000400000 */
[----:B------:R-:W-:Y:S01]  /*7eb0*/  FMUL R19, R32, R19 ;  /* 0x0000001320137220 */ /* 0x000fe20000400000 */
[----:B------:R-:W-:Y:S01]  /*7ec0*/  F2FP.TF32.F32.PACK_B R13, R13 ;  /* 0x0000000dff0d723e */ /* 0x000fe200024050ff */
[C---:B------:R-:W-:Y:S01]  /*7ed0*/  FFMA R16, R35.reuse, R43, R16 ;  /* 0x0000002b23107223 */ /* 0x040fe20000000010 */
[----:B------:R-:W-:Y:S01]  /*7ee0*/  F2FP.TF32.F32.PACK_B R14, R14 ;  /* 0x0000000eff0e723e */ /* 0x000fe200024050ff */
[C---:B------:R-:W-:Y:S01]  /*7ef0*/  FFMA R17, R35.reuse, R44, R17 ;  /* 0x0000002c23117223 */ /* 0x040fe20000000011 */
[----:B------:R-:W-:Y:S01]  /*7f00*/  F2FP.TF32.F32.PACK_B R15, R15 ;  /* 0x0000000fff0f723e */ /* 0x000fe200024050ff */
[C---:B------:R-:W-:Y:S01]  /*7f10*/  FFMA R18, R35.reuse, R45, R18 ;  /* 0x0000002d23127223 */ /* 0x040fe20000000012 */
[----:B------:R-:W-:Y:S01]  /*7f20*/  FFMA R19, R35, R46, R19 ;  /* 0x0000002e23137223 */ /* 0x000fe20000000013 */
[----:B------:R-:W-:Y:S02]  /*7f30*/  F2FP.TF32.F32.PACK_B R16, R16 ;  /* 0x00000010ff10723e */ /* 0x000fe400024050ff */
[----:B------:R1:W-:Y:S01]  /*7f40*/  STS.128 [R78+0x6020], R12 ;  /* 0x0060200c4e007388 */ /* 0x0003e20000000c00 */
[----:B------:R-:W-:Y:S02]  /*7f50*/  F2FP.TF32.F32.PACK_B R17, R17 ;  /* 0x00000011ff11723e */ /* 0x000fe400024050ff */
        /* <DEDUP_REMOVED lines=20> */
.L_x_124:
[----:B------:R-:W-:Y:S05]  /*80a0*/  BSYNC.RECONVERGENT B0 ;  /* 0x0000000000007941 */ /* 0x000fea0003800200 */
.L_x_123:
[----:B------:R-:W-:Y:S01]  /*80b0*/  BAR.SYNC.DEFER_BLOCKING 0x1, 0x80 ;  /* 0x0042000000007b1d */ /* 0x000fe20000010000 */
[----:B------:R-:W-:Y:S01]  /*80c0*/  UISETP.NE.AND UP0, UPT, UR49, -0x4, UPT ;  /* 0xfffffffc3100788c */ /* 0x000fe2000bf05270 */
[----:B------:R-:W-:Y:S08]  /*80d0*/  IADD3 R0, PT, PT, R30, 0x1, RZ ;  /* 0x000000011e007810 */ /* 0x000ff00007ffe0ff */
[----:B------:R-:W-:Y:S05]  /*80e0*/  BRA.U !UP0, `(.L_x_125) ;  /* 0x0000000108287547 */ /* 0x000fea000b800000 */
[----:B------:R-:W-:Y:S01]  /*80f0*/  ISETP.NE.AND P0, PT, R87, RZ, PT ;  /* 0x000000ff5700720c */ /* 0x000fe20003f05270 */
[----:B------:R-:W-:Y:S01]  /*8100*/  IMAD.U32 R3, RZ, RZ, UR51 ;  /* 0x00000033ff037e24 */ /* 0x000fe2000f8e00ff */
[----:B------:R-:W-:Y:S01]  /*8110*/  UIADD3 UR51, UPT, UPT, UR51, 0x1, URZ ;  /* 0x0000000133337890 */ /* 0x000fe2000fffe0ff */
[----:B------:R-:W-:Y:S03]  /*8120*/  IMAD.U32 R2, RZ, RZ, UR37 ;  /* 0x00000025ff027e24 */ /* 0x000fe6000f8e00ff */
[----:B------:R-:W-:Y:S04]  /*8130*/  UISETP.NE.AND UP0, UPT, UR51, 0x4, UPT ;  /* 0x000000043300788c */ /* 0x000fe8000bf05270 */
[----:B------:R-:W-:Y:S03]  /*8140*/  USEL UR51, UR51, URZ, UP0 ;  /* 0x000000ff33337287 */ /* 0x000fe60008000000 */
[----:B------:R-:W-:Y:S05]  /*8150*/  @P0 LEA R3, R3, UR48, 0x3 ;  /* 0x0000003003030c11 */ /* 0x000fea000f8e18ff */
[----:B------:R-:W-:Y:S05]  /*8160*/  @P0 VIADD R3, R3, 0x60 ;  /* 0x0000006003030836 */ /* 0x000fea0000000000 */
[----:B------:R-:W-:Y:S04]  /*8170*/  @P0 PRMT R2, R2, 0x654, R3 ;  /* 0x0000065402020816 */ /* 0x000fe80000000003 */
[----:B------:R2:W-:Y:S03]  /*8180*/  @P0 SYNCS.ARRIVE.TRANS64.RED.A1T0 RZ, [R2+URZ], RZ ;  /* 0x000000ff02ff09a7 */ /* 0x0005e600081004ff */
.L_x_125:
[----:B------:R-:W-:Y:S01]  /*8190*/  ISETP.NE.AND P2, PT, R83, RZ, PT ;  /* 0x000000ff5300720c */ /* 0x000fe20003f45270 */
[----:B------:R-:W-:Y:S01]  /*81a0*/  UIADD3 UR49, UPT, UPT, UR49, 0x4, URZ ;  /* 0x0000000431317890 */ /* 0x000fe2000fffe0ff */
[----:B------:R-:W-:Y:S01]  /*81b0*/  ISETP.NE.AND P0, PT, R85, 0x2, PT ;  /* 0x000000025500780c */ /* 0x000fe20003f05270 */
[----:B------:R-:W-:Y:S01]  /*81c0*/  IMAD.IADD R20, R29, 0x1, R66 ;  /* 0x000000011d147824 */ /* 0x000fe200078e0242 */
[----:B------:R-:W-:Y:S01]  /*81d0*/  ISETP.NE.AND P1, PT, R0, 0x4, PT ;  /* 0x000000040000780c */ /* 0x000fe20003f25270 */
[----:B------:R-:W-:Y:S01]  /*81e0*/  IMAD.IADD R21, R31, 0x1, R68 ;  /* 0x000000011f157824 */ /* 0x000fe200078e0244 */
[----:B--2---:R-:W-:Y:S02]  /*81f0*/  SEL R2, RZ, 0x1, P0 ;  /* 0x00000001ff027807 */ /* 0x004fe40000000000 */
[----:B------:R-:W-:Y:S02]  /*8200*/  SEL R3, RZ, 0x1, P1 ;  /* 0x00000001ff037807 */ /* 0x000fe40000800000 */
[----:B------:R-:W-:Y:S02]  /*8210*/  LOP3.LUT R75, R75, R2, RZ, 0x3c, !PT ;  /* 0x000000024b4b7212 */ /* 0x000fe400078e3cff */
[----:B------:R-:W-:Y:S02]  /*8220*/  LOP3.LUT R76, R76, R3, RZ, 0x3c, !PT ;  /* 0x000000034c4c7212 */ /* 0x000fe400078e3cff */
[----:B------:R-:W-:Y:S02]  /*8230*/  @P2 R2UR UR36, R74 ;  /* 0x000000004a2422ca */ /* 0x000fe400000e0000 */
[----:B------:R-:W-:Y:S02]  /*8240*/  SEL R85, R85, RZ, P0 ;  /* 0x000000ff55557207 */ /* 0x000fe40000000000 */
[----:B------:R-:W-:Y:S01]  /*8250*/  SEL R30, R0, RZ, P1 ;  /* 0x000000ff001e7207 */ /* 0x000fe20000800000 */
[----:B------:R-:W-:Y:S10]  /*8260*/  @P2 BRA `(.L_x_126) ;  /* 0xffffffcc00502947 */ /* 0x000ff4000383ffff */
[----:B------:R-:W-:-:S09]  /*8270*/  UISETP.NE.AND UP0, UPT, UR50, URZ, UPT ;  /* 0x000000ff3200728c */ /* 0x000fd2000bf05270 */
[----:B------:R-:W-:Y:S05]  /*8280*/  BRA.U !UP0, `(.L_x_127) ;  /* 0x0000000108487547 */ /* 0x000fea000b800000 */
[----:B------:R-:W2:Y:S02]  /*8290*/  LDCU.64 UR4, c[0x0][0x890] ;  /* 0x00011200ff0477ac */ /* 0x000ea40008000a00 */
[----:B--2---:R-:W-:-:S04]  /*82a0*/  UISETP.NE.U32.AND UP0, UPT, UR4, URZ, UPT ;  /* 0x000000ff0400728c */ /* 0x004fc8000bf05070 */
[----:B------:R-:W-:-:S09]  /*82b0*/  UISETP.NE.AND.EX UP0, UPT, UR5, URZ, UPT, UP0 ;  /* 0x000000ff0500728c */ /* 0x000fd2000bf05300 */
[----:B------:R-:W-:Y:S05]  /*82c0*/  BRA.U UP0, `(.L_x_128) ;  /* 0x00000001000c7547 */ /* 0x000fea000b800000 */
[----:B------:R-:W-:-:S13]  /*82d0*/  FSETP.NEU.AND P0, PT, R35, RZ, PT ;  /* 0x000000ff2300720b */ /* 0x000fda0003f0d000 */
[----:B------:R-:W-:Y:S05]  /*82e0*/  @!P0 EXIT ;  /* 0x000000000000894d */ /* 0x000fea0003800000 */
[----:B------:R-:W-:Y:S05]  /*82f0*/  BRA `(.L_x_127) ;  /* 0x00000000002c7947 */ /* 0x000fea0003800000 */
.L_x_128:
[----:B------:R-:W-:Y:S01]  /*8300*/  ISETP.NE.AND P0, PT, R84, RZ, PT ;  /* 0x000000ff5400720c */ /* 0x000fe20003f05270 */
[----:B------:R-:W-:-:S12]  /*8310*/  BSSY.RECONVERGENT B0, `(.L_x_127) ;  /* 0x0000009000007945 */ /* 0x000fd80003800200 */
[----:B------:R-:W-:Y:S05]  /*8320*/  @P0 BRA `(.L_x_129) ;  /* 0x0000000000140947 */ /* 0x000fea0003800000 */
[----:B------:R-:W2:Y:S02]  /*8330*/  LDCU.64 UR4, c[0x0][0x888] ;  /* 0x00011100ff0477ac */ /* 0x000ea40008000a00 */
[----:B--2---:R-:W-:-:S04]  /*8340*/  ISETP.NE.U32.AND P0, PT, RZ, UR4, PT ;  /* 0x00000004ff007c0c */ /* 0x004fc8000bf05070 */
[----:B------:R-:W-:-:S13]  /*8350*/  ISETP.NE.AND.EX P0, PT, RZ, UR5, PT, P0 ;  /* 0x00000005ff007c0c */ /* 0x000fda000bf05300 */
[----:B------:R-:W-:Y:S05]  /*8360*/  @!P0 EXIT ;  /* 0x000000000000894d */ /* 0x000fea0003800000 */
[----:B------:R-:W-:Y:S05]  /*8370*/  BRA `(.L_x_130) ;  /* 0x0000000000087947 */ /* 0x000fea0003800000 */
.L_x_129:
[----:B------:R-:W-:-:S13]  /*8380*/  FSETP.NEU.AND P0, PT, R35, RZ, PT ;  /* 0x000000ff2300720b */ /* 0x000fda0003f0d000 */
[----:B------:R-:W-:Y:S05]  /*8390*/  @!P0 EXIT ;  /* 0x000000000000894d */ /* 0x000fea0003800000 */
.L_x_130:
[----:B------:R-:W-:Y:S05]  /*83a0*/  BSYNC.RECONVERGENT B0 ;  /* 0x0000000000007941 */ /* 0x000fea0003800200 */
.L_x_127:
[----:B------:R-:W-:Y:S01]  /*83b0*/  ULEA UR4, UR51, UR48, 0x3 ;  /* 0x0000003033047291 */ /* 0x000fe2000f8e18ff */
[----:B------:R-:W-:-:S04]  /*83c0*/  DEPBAR.LE SB0, 0x0 ;  /* 0x000080000000791a */ /* 0x000fc80000000000 */
[----:B------:R-:W-:-:S04]  /*83d0*/  UIADD3 UR4, UPT, UPT, UR4, 0x60, URZ ;  /* 0x0000006004047890 */ /* 0x000fc8000fffe0ff */
[----:B------:R-:W-:-:S09]  /*83e0*/  UPRMT UR4, UR37, 0x654, UR4 ;  /* 0x0000065425047896 */ /* 0x000fd20008000004 */
[----:B------:R-:W-:Y:S01]  /*83f0*/  SYNCS.ARRIVE.TRANS64.RED.A1T0 RZ, [UR4], RZ ;  /* 0x000000ffffff79a7 */ /* 0x000fe20008100404 */
[----:B------:R-:W-:Y:S05]  /*8400*/  EXIT ;  /* 0x000000000000794d */ /* 0x000fea0003800000 */
.L_x_19:
[----:B--2---:R2:W1:Y:S02]  /*8410*/  SYNCS.PHASECHK.TRANS64.TRYWAIT P0, [R3+URZ+0x100], R2 ;  /* 0x00010002030075a7 */ /* 0x00446400080011ff */
[----:B-1----:R-:W-:Y:S05]  /*8420*/  @!P0 NANOSLEEP.SYNCS 0x989680 ;  /* 0x009896800000895d */ /* 0x002fea0003900000 */
[----:B------:R-:W1:Y:S02]  /*8430*/  @!P0 SYNCS.PHASECHK.TRANS64 P0, [R3+URZ+0x100], R2 ;  /* 0x00010002030085a7 */ /* 0x000e6400080010ff */
[----:B-1----:R-:W-:Y:S05]  /*8440*/  @!P0 BRA `(.L_x_19) ;  /* 0xfffffffc00f08947 */ /* 0x002fea000383ffff */
[----:B------:R-:W-:Y:S05]  /*8450*/  BRA `(.L_x_131) ;  /* 0xffffff9000647947 */ /* 0x000fea000383ffff */
.L_x_22:
[----:B-1----:R-:W-:-:S07]  /*8460*/  MOV R2, UR33 ;  /* 0x0000002100027c02 */ /* 0x002fce0008000f00 */
.L_x_132:
[----:B-1----:R1:W2:Y:S02]  /*8470*/  SYNCS.PHASECHK.TRANS64.TRYWAIT P0, [R2+URZ+0x20], R5 ;  /* 0x00002005020075a7 */ /* 0x0022a400080011ff */
[----:B--2---:R-:W-:Y:S05]  /*8480*/  @!P0 NANOSLEEP.SYNCS 0x989680 ;  /* 0x009896800000895d */ /* 0x004fea0003900000 */
[----:B------:R-:W2:Y:S02]  /*8490*/  @!P0 SYNCS.PHASECHK.TRANS64 P0, [R2+URZ+0x20], R5 ;  /* 0x00002005020085a7 */ /* 0x000ea400080010ff */
[----:B--2---:R-:W-:Y:S05]  /*84a0*/  @!P0 BRA `(.L_x_132) ;  /* 0xfffffffc00f08947 */ /* 0x004fea000383ffff */
[----:B------:R-:W-:Y:S05]  /*84b0*/  BRA `(.L_x_21) ;  /* 0xffffff9000b47947 */ /* 0x000fea000383ffff */
.L_x_28:
[----:B-1----:R-:W-:-:S07]  /*84c0*/  MOV R2, UR33 ;  /* 0x0000002100027c02 */ /* 0x002fce0008000f00 */
.L_x_133:
[----:B-1----:R1:W2:Y:S02]  /*84d0*/  SYNCS.PHASECHK.TRANS64.TRYWAIT P0, [R2+URZ+0x20], R5 ;  /* 0x00002005020075a7 */ /* 0x0022a400080011ff */
[----:B--2---:R-:W-:Y:S05]  /*84e0*/  @!P0 NANOSLEEP.SYNCS 0x989680 ;  /* 0x009896800000895d */ /* 0x004fea0003900000 */
[----:B------:R-:W2:Y:S02]  /*84f0*/  @!P0 SYNCS.PHASECHK.TRANS64 P0, [R2+URZ+0x20], R5 ;  /* 0x00002005020085a7 */ /* 0x000ea400080010ff */
[----:B--2---:R-:W-:Y:S05]  /*8500*/  @!P0 BRA `(.L_x_133) ;  /* 0xfffffffc00f08947 */ /* 0x004fea000383ffff */
[----:B------:R-:W-:Y:S05]  /*8510*/  BRA `(.L_x_27) ;  /* 0xffffff94008c7947 */ /* 0x000fea000383ffff */
.L_x_32:
[----:B-1----:R1:W2:Y:S02]  /*8520*/  SYNCS.PHASECHK.TRANS64.TRYWAIT P0, [R2+URZ+0x90], R3 ;  /* 0x00009003020075a7 */ /* 0x0022a400080011ff */
[----:B--2---:R-:W-:Y:S05]  /*8530*/  @!P0 NANOSLEEP.SYNCS 0x989680 ;  /* 0x009896800000895d */ /* 0x004fea0003900000 */
[----:B------:R-:W2:Y:S02]  /*8540*/  @!P0 SYNCS.PHASECHK.TRANS64 P0, [R2+URZ+0x90], R3 ;  /* 0x00009003020085a7 */ /* 0x000ea400080010ff */
[----:B--2---:R-:W-:Y:S05]  /*8550*/  @!P0 BRA `(.L_x_32) ;  /* 0xfffffffc00f08947 */ /* 0x004fea000383ffff */
[----:B------:R-:W-:Y:S05]  /*8560*/  BRA `(.L_x_134) ;  /* 0xffffff9800447947 */ /* 0x000fea000383ffff */
.L_x_36:
[----:B----4-:R-:W-:-:S07]  /*8570*/  MOV R0, UR5 ;  /* 0x0000000500007c02 */ /* 0x010fce0008000f00 */
.L_x_135:
[----:B-1----:R1:W2:Y:S02]  /*8580*/  SYNCS.PHASECHK.TRANS64.TRYWAIT P0, [R0+URZ], R3 ;  /* 0x00000003000075a7 */ /* 0x0022a400080011ff */
[----:B--2---:R-:W-:Y:S05]  /*8590*/  @!P0 NANOSLEEP.SYNCS 0x989680 ;  /* 0x009896800000895d */ /* 0x004fea0003900000 */
[----:B------:R-:W2:Y:S02]  /*85a0*/  @!P0 SYNCS.PHASECHK.TRANS64 P0, [R0+URZ], R3 ;  /* 0x00000003000085a7 */ /* 0x000ea400080010ff */
[----:B--2---:R-:W-:Y:S05]  /*85b0*/  @!P0 BRA `(.L_x_135) ;  /* 0xfffffffc00f08947 */ /* 0x004fea000383ffff */
[----:B------:R-:W-:Y:S05]  /*85c0*/  BRA `(.L_x_136) ;  /* 0xffffff9c00b47947 */ /* 0x000fea000383ffff */
.L_x_37:
[----:B----4-:R-:W-:-:S07]  /*85d0*/  MOV R0, UR5 ;  /* 0x0000000500007c02 */ /* 0x010fce0008000f00 */
.L_x_137:
[----:B-1----:R1:W2:Y:S02]  /*85e0*/  SYNCS.PHASECHK.TRANS64.TRYWAIT P0, [R0+URZ], R3 ;  /* 0x00000003000075a7 */ /* 0x0022a400080011ff */
[----:B--2---:R-:W-:Y:S05]  /*85f0*/  @!P0 NANOSLEEP.SYNCS 0x989680 ;  /* 0x009896800000895d */ /* 0x004fea0003900000 */
[----:B------:R-:W2:Y:S02]  /*8600*/  @!P0 SYNCS.PHASECHK.TRANS64 P0, [R0+URZ], R3 ;  /* 0x00000003000085a7 */ /* 0x000ea400080010ff */
[----:B--2---:R-:W-:Y:S05]  /*8610*/  @!P0 BRA `(.L_x_137) ;  /* 0xfffffffc00f08947 */ /* 0x004fea000383ffff */
[----:B------:R-:W-:Y:S05]  /*8620*/  BRA `(.L_x_138) ;  /* 0xffffff9c00c07947 */ /* 0x000fea000383ffff */
.L_x_38:
[----:B----4-:R-:W-:-:S07]  /*8630*/  MOV R0, UR5 ;  /* 0x0000000500007c02 */ /* 0x010fce0008000f00 */
.L_x_139:
[----:B-1----:R1:W2:Y:S02]  /*8640*/  SYNCS.PHASECHK.TRANS64.TRYWAIT P0, [R0+URZ], R3 ;  /* 0x00000003000075a7 */ /* 0x0022a400080011ff */
[----:B--2---:R-:W-:Y:S05]  /*8650*/  @!P0 NANOSLEEP.SYNCS 0x989680 ;  /* 0x009896800000895d */ /* 0x004fea0003900000 */
[----:B------:R-:W2:Y:S02]  /*8660*/  @!P0 SYNCS.PHASECHK.TRANS64 P0, [R0+URZ], R3 ;  /* 0x00000003000085a7 */ /* 0x000ea400080010ff */
[----:B--2---:R-:W-:Y:S05]  /*8670*/  @!P0 BRA `(.L_x_139) ;  /* 0xfffffffc00f08947 */ /* 0x004fea000383ffff */
[----:B------:R-:W-:Y:S05]  /*8680*/  BRA `(.L_x_140) ;  /* 0xffffff9c00cc7947 */ /* 0x000fea000383ffff */
.L_x_41:
[----:B-1----:R1:W2:Y:S02]  /*8690*/  SYNCS.PHASECHK.TRANS64.TRYWAIT P0, [R0+URZ+0xf0], R5 ;  /* 0x0000f005000075a7 */ /* 0x0022a400080011ff */
[----:B--2---:R-:W-:Y:S05]  /*86a0*/  @!P0 NANOSLEEP.SYNCS 0x989680 ;  /* 0x009896800000895d */ /* 0x004fea0003900000 */
[----:B------:R-:W2:Y:S02]  /*86b0*/  @!P0 SYNCS.PHASECHK.TRANS64 P0, [R0+URZ+0xf0], R5 ;  /* 0x0000f005000085a7 */ /* 0x000ea400080010ff */
[----:B--2---:R-:W-:Y:S05]  /*86c0*/  @!P0 BRA `(.L_x_41) ;  /* 0xfffffffc00f08947 */ /* 0x004fea000383ffff */
[----:B------:R-:W-:Y:S05]  /*86d0*/  BRA `(.L_x_141) ;  /* 0xffffffa000287947 */ /* 0x000fea000383ffff */
.L_x_42:
[----:B------:R-:W-:-:S07]  /*86e0*/  MOV R0, UR5 ;  /* 0x0000000500007c02 */ /* 0x000fce0008000f00 */
.L_x_142:
[----:B-1----:R1:W2:Y:S02]  /*86f0*/  SYNCS.PHASECHK.TRANS64.TRYWAIT P0, [R0+URZ+0xa0], R5 ;  /* 0x0000a005000075a7 */ /* 0x0022a400080011ff */
[----:B--2---:R-:W-:Y:S05]  /*8700*/  @!P0 NANOSLEEP.SYNCS 0x989680 ;  /* 0x009896800000895d */ /* 0x004fea0003900000 */
[----:B------:R-:W2:Y:S02]  /*8710*/  @!P0 SYNCS.PHASECHK.TRANS64 P0, [R0+URZ+0xa0], R5 ;  /* 0x0000a005000085a7 */ /* 0x000ea400080010ff */
[----:B--2---:R-:W-:Y:S05]  /*8720*/  @!P0 BRA `(.L_x_142) ;  /* 0xfffffffc00f08947 */ /* 0x004fea000383ffff */
[----:B------:R-:W-:Y:S05]  /*8730*/  BRA `(.L_x_143) ;  /* 0xffffffa000387947 */ /* 0x000fea000383ffff */
.L_x_43:
[----:B-1----:R1:W2:Y:S02]  /*8740*/  SYNCS.PHASECHK.TRANS64.TRYWAIT P1, [R0+URZ+0x90], R5 ;  /* 0x00009005000075a7 */ /* 0x0022a400080211ff */
[----:B--2---:R-:W-:Y:S05]  /*8750*/  @!P1 NANOSLEEP.SYNCS 0x989680 ;  /* 0x009896800000995d */ /* 0x004fea0003900000 */
[----:B------:R-:W2:Y:S02]  /*8760*/  @!P1 SYNCS.PHASECHK.TRANS64 P1, [R0+URZ+0x90], R5 ;  /* 0x00009005000095a7 */ /* 0x000ea400080210ff */
[----:B--2---:R-:W-:Y:S05]  /*8770*/  @!P1 BRA `(.L_x_43) ;  /* 0xfffffffc00f09947 */ /* 0x004fea000383ffff */
[----:B------:R-:W-:Y:S05]  /*8780*/  BRA `(.L_x_144) ;  /* 0xffffffa000687947 */ /* 0x000fea000383ffff */
.L_x_46:
[----:B------:R-:W-:-:S07]  /*8790*/  MOV R0, UR5 ;  /* 0x0000000500007c02 */ /* 0x000fce0008000f00 */
.L_x_145:
[----:B-1----:R1:W2:Y:S02]  /*87a0*/  SYNCS.PHASECHK.TRANS64.TRYWAIT P0, [R0+URZ+0xa0], R3 ;  /* 0x0000a003000075a7 */ /* 0x0022a400080011ff */
[----:B--2---:R-:W-:Y:S05]  /*87b0*/  @!P0 NANOSLEEP.SYNCS 0x989680 ;  /* 0x009896800000895d */ /* 0x004fea0003900000 */
[----:B------:R-:W2:Y:S02]  /*87c0*/  @!P0 SYNCS.PHASECHK.TRANS64 P0, [R0+URZ+0xa0], R3 ;  /* 0x0000a003000085a7 */ /* 0x000ea400080010ff */
[----:B--2---:R-:W-:Y:S05]  /*87d0*/  @!P0 BRA `(.L_x_145) ;  /* 0xfffffffc00f08947 */ /* 0x004fea000383ffff */
[----:B------:R-:W-:Y:S05]  /*87e0*/  BRA `(.L_x_45) ;  /* 0xffffffa000bc7947 */ /* 0x000fea000383ffff */
.L_x_53:
[----:B-1----:R1:W2:Y:S02]  /*87f0*/  SYNCS.PHASECHK.TRANS64.TRYWAIT P1, [R0+URZ+0x90], R5 ;  /* 0x00009005000075a7 */ /* 0x0022a400080211ff */
[----:B--2---:R-:W-:Y:S05]  /*8800*/  @!P1 NANOSLEEP.SYNCS 0x989680 ;  /* 0x009896800000995d */ /* 0x004fea0003900000 */
[----:B------:R-:W2:Y:S02]  /*8810*/  @!P1 SYNCS.PHASECHK.TRANS64 P1, [R0+URZ+0x90], R5 ;  /* 0x00009005000095a7 */ /* 0x000ea400080210ff */
[----:B--2---:R-:W-:Y:S05]  /*8820*/  @!P1 BRA `(.L_x_53) ;  /* 0xfffffffc00f09947 */ /* 0x004fea000383ffff */
[----:B------:R-:W-:Y:S05]  /*8830*/  BRA `(.L_x_146) ;  /* 0xffffffa8004c7947 */ /* 0x000fea000383ffff */
.L_x_54:
[----:B------:R-:W-:-:S07]  /*8840*/  MOV R3, UR6 ;  /* 0x0000000600037c02 */ /* 0x000fce0008000f00 */
.L_x_147:
[----:B-1----:R1:W2:Y:S02]  /*8850*/  SYNCS.PHASECHK.TRANS64.TRYWAIT P0, [R3+URZ+0xd0], R0 ;  /* 0x0000d000030075a7 */ /* 0x0022a400080011ff */
[----:B--2---:R-:W-:Y:S05]  /*8860*/  @!P0 NANOSLEEP.SYNCS 0x989680 ;  /* 0x009896800000895d */ /* 0x004fea0003900000 */
[----:B------:R-:W2:Y:S02]  /*8870*/  @!P0 SYNCS.PHASECHK.TRANS64 P0, [R3+URZ+0xd0], R0 ;  /* 0x0000d000030085a7 */ /* 0x000ea400080010ff */
[----:B--2---:R-:W-:Y:S05]  /*8880*/  @!P0 BRA `(.L_x_147) ;  /* 0xfffffffc00f08947 */ /* 0x004fea000383ffff */
[----:B------:R-:W-:Y:S05]  /*8890*/  BRA `(.L_x_148) ;  /* 0xffffffa800847947 */ /* 0x000fea000383ffff */
.L_x_57:
[----:B------:R-:W-:Y:S07]  /*88a0*/  MOV R0, UR11 ;  /* 0x0000000b00007c02 */ /* 0x000fee0008000f00 */
.L_x_149:
[----:B-1----:R1:W2:Y:S02]  /*88b0*/  SYNCS.PHASECHK.TRANS64.TRYWAIT P0, [R0+URZ], R3 ;  /* 0x00000003000075a7 */ /* 0x0022a400080011ff */
[----:B--2---:R-:W-:Y:S05]  /*88c0*/  @!P0 NANOSLEEP.SYNCS 0x989680 ;  /* 0x009896800000895d */ /* 0x004fea0003900000 */
[----:B------:R-:W2:Y:S02]  /*88d0*/  @!P0 SYNCS.PHASECHK.TRANS64 P0, [R0+URZ], R3 ;  /* 0x00000003000085a7 */ /* 0x000ea400080010ff */
[----:B--2---:R-:W-:Y:S05]  /*88e0*/  @!P0 BRA `(.L_x_149) ;  /* 0xfffffffc00f08947 */ /* 0x004fea000383ffff */
[----:B------:R-:W-:Y:S05]  /*88f0*/  BRA `(.L_x_56) ;  /* 0xffffffa800a07947 */ /* 0x000fea000383ffff */
.L_x_60:
[----:B------:R-:W-:-:S07]  /*8900*/  MOV R0, UR6 ;  /* 0x0000000600007c02 */ /* 0x000fce0008000f00 */
.L_x_150:
[----:B--2---:R2:W4:Y:S02]  /*8910*/  SYNCS.PHASECHK.TRANS64.TRYWAIT P0, [R0+URZ], R3 ;  /* 0x00000003000075a7 */ /* 0x00452400080011ff */
[----:B----4-:R-:W-:Y:S05]  /*8920*/  @!P0 NANOSLEEP.SYNCS 0x989680 ;  /* 0x009896800000895d */ /* 0x010fea0003900000 */
[----:B------:R-:W4:Y:S02]  /*8930*/  @!P0 SYNCS.PHASECHK.TRANS64 P0, [R0+URZ], R3 ;  /* 0x00000003000085a7 */ /* 0x000f2400080010ff */
[----:B----4-:R-:W-:Y:S05]  /*8940*/  @!P0 BRA `(.L_x_150) ;  /* 0xfffffffc00f08947 */ /* 0x010fea000383ffff */
[----:B------:R-:W-:Y:S05]  /*8950*/  BRA `(.L_x_151) ;  /* 0xffffffac00cc7947 */ /* 0x000fea000383ffff */
.L_x_61:
[----:B------:R-:W-:-:S07]  /*8960*/  MOV R0, UR6 ;  /* 0x0000000600007c02 */ /* 0x000fce0008000f00 */
.L_x_152:
[----:B-1----:R1:W2:Y:S02]  /*8970*/  SYNCS.PHASECHK.TRANS64.TRYWAIT P0, [R0+URZ], R3 ;  /* 0x00000003000075a7 */ /* 0x0022a400080011ff */
[----:B--2---:R-:W-:Y:S05]  /*8980*/  @!P0 NANOSLEEP.SYNCS 0x989680 ;  /* 0x009896800000895d */ /* 0x004fea0003900000 */
[----:B------:R-:W2:Y:S02]  /*8990*/  @!P0 SYNCS.PHASECHK.TRANS64 P0, [R0+URZ], R3 ;  /* 0x00000003000085a7 */ /* 0x000ea400080010ff */
[----:B--2---:R-:W-:Y:S05]  /*89a0*/  @!P0 BRA `(.L_x_152) ;  /* 0xfffffffc00f08947 */ /* 0x004fea000383ffff */
[----:B------:R-:W-:Y:S05]  /*89b0*/  BRA `(.L_x_153) ;  /* 0xffffffac00d87947 */ /* 0x000fea000383ffff */
.L_x_62:
[----:B------:R-:W-:-:S07]  /*89c0*/  MOV R0, UR6 ;  /* 0x0000000600007c02 */ /* 0x000fce0008000f00 */
.L_x_154:
[----:B-1----:R1:W2:Y:S02]  /*89d0*/  SYNCS.PHASECHK.TRANS64.TRYWAIT P0, [R0+URZ], R3 ;  /* 0x00000003000075a7 */ /* 0x0022a400080011ff */
[----:B--2---:R-:W-:Y:S05]  /*89e0*/  @!P0 NANOSLEEP.SYNCS 0x989680 ;  /* 0x009896800000895d */ /* 0x004fea0003900000 */
[----:B------:R-:W2:Y:S02]  /*89f0*/  @!P0 SYNCS.PHASECHK.TRANS64 P0, [R0+URZ], R3 ;  /* 0x00000003000085a7 */ /* 0x000ea400080010ff */
[----:B--2---:R-:W-:Y:S05]  /*8a00*/  @!P0 BRA `(.L_x_154) ;  /* 0xfffffffc00f08947 */ /* 0x004fea000383ffff */
[----:B------:R-:W-:Y:S05]  /*8a10*/  BRA `(.L_x_155) ;  /* 0xffffffac00e47947 */ /* 0x000fea000383ffff */
.L_x_63:
[----:B------:R-:W-:-:S07]  /*8a20*/  MOV R0, UR7 ;  /* 0x0000000700007c02 */ /* 0x000fce0008000f00 */
.L_x_156:
[----:B-1----:R1:W2:Y:S02]  /*8a30*/  SYNCS.PHASECHK.TRANS64.TRYWAIT P0, [R0+URZ], R3 ;  /* 0x00000003000075a7 */ /* 0x0022a400080011ff */
[----:B--2---:R-:W-:Y:S05]  /*8a40*/  @!P0 NANOSLEEP.SYNCS 0x989680 ;  /* 0x009896800000895d */ /* 0x004fea0003900000 */
[----:B------:R-:W2:Y:S02]  /*8a50*/  @!P0 SYNCS.PHASECHK.TRANS64 P0, [R0+URZ], R3 ;  /* 0x00000003000085a7 */ /* 0x000ea400080010ff */
[----:B--2---:R-:W-:Y:S05]  /*8a60*/  @!P0 BRA `(.L_x_156) ;  /* 0xfffffffc00f08947 */ /* 0x004fea000383ffff */
[----:B------:R-:W-:Y:S05]  /*8a70*/  BRA `(.L_x_157) ;  /* 0xffffffac00f07947 */ /* 0x000fea000383ffff */
.L_x_68:
[----:B--2---:R2:W3:Y:S02]  /*8a80*/  SYNCS.PHASECHK.TRANS64.TRYWAIT P0, [R0+URZ+0x90], R3 ;  /* 0x00009003000075a7 */ /* 0x0044e400080011ff */
[----:B---3--:R-:W-:Y:S05]  /*8a90*/  @!P0 NANOSLEEP.SYNCS 0x989680 ;  /* 0x009896800000895d */ /* 0x008fea0003900000 */
[----:B------:R-:W3:Y:S02]  /*8aa0*/  @!P0 SYNCS.PHASECHK.TRANS64 P0, [R0+URZ+0x90], R3 ;  /* 0x00009003000085a7 */ /* 0x000ee400080010ff */
[----:B---3--:R-:W-:Y:S05]  /*8ab0*/  @!P0 BRA `(.L_x_68) ;  /* 0xfffffffc00f08947 */ /* 0x008fea000383ffff */
[----:B------:R-:W-:Y:S05]  /*8ac0*/  BRA `(.L_x_158) ;  /* 0xffffffb000fc7947 */ /* 0x000fea000383ffff */
.L_x_71:
[----:B------:R-:W-:Y:S07]  /*8ad0*/  MOV R0, UR7 ;  /* 0x0000000700007c02 */ /* 0x000fee0008000f00 */
.L_x_159:
[----:B--2---:R2:W3:Y:S02]  /*8ae0*/  SYNCS.PHASECHK.TRANS64.TRYWAIT P0, [R0+URZ+0x88], R3 ;  /* 0x00008803000075a7 */ /* 0x0044e400080011ff */
[----:B---3--:R-:W-:Y:S05]  /*8af0*/  @!P0 NANOSLEEP.SYNCS 0x989680 ;  /* 0x009896800000895d */ /* 0x008fea0003900000 */
[----:B------:R-:W3:Y:S02]  /*8b00*/  @!P0 SYNCS.PHASECHK.TRANS64 P0, [R0+URZ+0x88], R3 ;  /* 0x00008803000085a7 */ /* 0x000ee400080010ff */
[----:B---3--:R-:W-:Y:S05]  /*8b10*/  @!P0 BRA `(.L_x_159) ;  /* 0xfffffffc00f08947 */ /* 0x008fea000383ffff */
[----:B------:R-:W-:Y:S05]  /*8b20*/  BRA `(.L_x_70) ;  /* 0xffffffb400dc7947 */ /* 0x000fea000383ffff */
.L_x_74:
[----:B------:R-:W-:Y:S07]  /*8b30*/  MOV R3, UR7 ;  /* 0x0000000700037c02 */ /* 0x000fee0008000f00 */
.L_x_160:
[----:B-1----:R1:W2:Y:S02]  /*8b40*/  SYNCS.PHASECHK.TRANS64.TRYWAIT P0, [R3+URZ+0x60], R12 ;  /* 0x0000600c030075a7 */ /* 0x0022a400080011ff */
[----:B--2---:R-:W-:Y:S05]  /*8b50*/  @!P0 NANOSLEEP.SYNCS 0x989680 ;  /* 0x009896800000895d */ /* 0x004fea0003900000 */
[----:B------:R-:W2:Y:S02]  /*8b60*/  @!P0 SYNCS.PHASECHK.TRANS64 P0, [R3+URZ+0x60], R12 ;  /* 0x0000600c030085a7 */ /* 0x000ea400080010ff */
[----:B--2---:R-:W-:Y:S05]  /*8b70*/  @!P0 BRA `(.L_x_160) ;  /* 0xfffffffc00f08947 */ /* 0x004fea000383ffff */
[----:B------:R-:W-:Y:S05]  /*8b80*/  BRA `(.L_x_161) ;  /* 0xffffffb800547947 */ /* 0x000fea000383ffff */
.L_x_75:
[----:B-1----:R-:W-:Y:S07]  /*8b90*/  MOV R3, UR7 ;  /* 0x0000000700037c02 */ /* 0x002fee0008000f00 */
.L_x_162:
[----:B-1----:R1:W2:Y:S02]  /*8ba0*/  SYNCS.PHASECHK.TRANS64.TRYWAIT P0, [R3+URZ+0x68], R12 ;  /* 0x0000680c030075a7 */ /* 0x0022a400080011ff */
[----:B--2---:R-:W-:Y:S05]  /*8bb0*/  @!P0 NANOSLEEP.SYNCS 0x989680 ;  /* 0x009896800000895d */ /* 0x004fea0003900000 */
[----:B------:R-:W2:Y:S02]  /*8bc0*/  @!P0 SYNCS.PHASECHK.TRANS64 P0, [R3+URZ+0x68], R12 ;  /* 0x0000680c030085a7 */ /* 0x000ea400080010ff */
[----:B--2---:R-:W-:Y:S05]  /*8bd0*/  @!P0 BRA `(.L_x_162) ;  /* 0xfffffffc00f08947 */ /* 0x004fea000383ffff */
[----:B------:R-:W-:Y:S05]  /*8be0*/  BRA `(.L_x_163) ;  /* 0xffffffb800907947 */ /* 0x000fea000383ffff */
.L_x_76:
[----:B-1----:R-:W-:Y:S07]  /*8bf0*/  MOV R3, UR7 ;  /* 0x0000000700037c02 */ /* 0x002fee0008000f00 */
.L_x_164:
[----:B-1----:R1:W2:Y:S02]  /*8c00*/  SYNCS.PHASECHK.TRANS64.TRYWAIT P0, [R3+URZ+0x70], R12 ;  /* 0x0000700c030075a7 */ /* 0x0022a400080011ff */
[----:B--2---:R-:W-:Y:S05]  /*8c10*/  @!P0 NANOSLEEP.SYNCS 0x989680 ;  /* 0x009896800000895d */ /* 0x004fea0003900000 */
[----:B------:R-:W2:Y:S02]  /*8c20*/  @!P0 SYNCS.PHASECHK.TRANS64 P0, [R3+URZ+0x70], R12 ;  /* 0x0000700c030085a7 */ /* 0x000ea400080010ff */
[----:B--2---:R-:W-:Y:S05]  /*8c30*/  @!P0 BRA `(.L_x_164) ;  /* 0xfffffffc00f08947 */ /* 0x004fea000383ffff */
[----:B------:R-:W-:Y:S05]  /*8c40*/  BRA `(.L_x_165) ;  /* 0xffffffb800d87947 */ /* 0x000fea000383ffff */
.L_x_77:
[----:B------:R-:W-:Y:S07]  /*8c50*/  MOV R3, UR7 ;  /* 0x0000000700037c02 */ /* 0x000fee0008000f00 */
.L_x_166:
[----:B-1----:R1:W2:Y:S02]  /*8c60*/  SYNCS.PHASECHK.TRANS64.TRYWAIT P0, [R3+URZ+0x78], R12 ;  /* 0x0000780c030075a7 */ /* 0x0022a400080011ff */
[----:B--2---:R-:W-:Y:S05]  /*8c70*/  @!P0 NANOSLEEP.SYNCS 0x989680 ;  /* 0x009896800000895d */ /* 0x004fea0003900000 */
[----:B------:R-:W2:Y:S02]  /*8c80*/  @!P0 SYNCS.PHASECHK.TRANS64 P0, [R3+URZ+0x78], R12 ;  /* 0x0000780c030085a7 */ /* 0x000ea400080010ff */
[----:B--2---:R-:W-:Y:S05]  /*8c90*/  @!P0 BRA `(.L_x_166) ;  /* 0xfffffffc00f08947 */ /* 0x004fea000383ffff */
[----:B------:R-:W-:Y:S05]  /*8ca0*/  BRA `(.L_x_167) ;  /* 0xffffffbc00607947 */ /* 0x000fea000383ffff */
.L_x_79:
[----:B------:R-:W-:-:S07]  /*8cb0*/  MOV R0, UR7 ;  /* 0x0000000700007c02 */ /* 0x000fce0008000f00 */
.L_x_168:
[----:B-1----:R1:W3:Y:S02]  /*8cc0*/  SYNCS.PHASECHK.TRANS64.TRYWAIT P0, [R0+URZ+0x60], R3 ;  /* 0x00006003000075a7 */ /* 0x0022e400080011ff */
[----:B---3--:R-:W-:Y:S05]  /*8cd0*/  @!P0 NANOSLEEP.SYNCS 0x989680 ;  /* 0x009896800000895d */ /* 0x008fea0003900000 */
[----:B------:R-:W3:Y:S02]  /*8ce0*/  @!P0 SYNCS.PHASECHK.TRANS64 P0, [R0+URZ+0x60], R3 ;  /* 0x00006003000085a7 */ /* 0x000ee400080010ff */
[----:B---3--:R-:W-:Y:S05]  /*8cf0*/  @!P0 BRA `(.L_x_168) ;  /* 0xfffffffc00f08947 */ /* 0x008fea000383ffff */
[----:B------:R-:W-:Y:S05]  /*8d00*/  BRA `(.L_x_169) ;  /* 0xffffffbc00d07947 */ /* 0x000fea000383ffff */
.L_x_80:
[----:B-1----:R-:W-:-:S07]  /*8d10*/  MOV R0, UR7 ;  /* 0x0000000700007c02 */ /* 0x002fce0008000f00 */
.L_x_170:
[----:B-1----:R1:W3:Y:S02]  /*8d20*/  SYNCS.PHASECHK.TRANS64.TRYWAIT P0, [R0+URZ+0x68], R3 ;  /* 0x00006803000075a7 */ /* 0x0022e400080011ff */
[----:B---3--:R-:W-:Y:S05]  /*8d30*/  @!P0 NANOSLEEP.SYNCS 0x989680 ;  /* 0x009896800000895d */ /* 0x008fea0003900000 */
[----:B------:R-:W3:Y:S02]  /*8d40*/  @!P0 SYNCS.PHASECHK.TRANS64 P0, [R0+URZ+0x68], R3 ;  /* 0x00006803000085a7 */ /* 0x000ee400080010ff */
[----:B---3--:R-:W-:Y:S05]  /*8d50*/  @!P0 BRA `(.L_x_170) ;  /* 0xfffffffc00f08947 */ /* 0x008fea000383ffff */
[----:B------:R-:W-:Y:S05]  /*8d60*/  BRA `(.L_x_171) ;  /* 0xffffffbc00c07947 */ /* 0x000fea000383ffff */
.L_x_81:
[----:B-1----:R-:W-:-:S07]  /*8d70*/  MOV R0, UR7 ;  /* 0x0000000700007c02 */ /* 0x002fce0008000f00 */
.L_x_172:
[----:B-1----:R1:W3:Y:S02]  /*8d80*/  SYNCS.PHASECHK.TRANS64.TRYWAIT P0, [R0+URZ+0x70], R3 ;  /* 0x00007003000075a7 */ /* 0x0022e400080011ff */
[----:B---3--:R-:W-:Y:S05]  /*8d90*/  @!P0 NANOSLEEP.SYNCS 0x989680 ;  /* 0x009896800000895d */ /* 0x008fea0003900000 */
[----:B------:R-:W3:Y:S02]  /*8da0*/  @!P0 SYNCS.PHASECHK.TRANS64 P0, [R0+URZ+0x70], R3 ;  /* 0x00007003000085a7 */ /* 0x000ee400080010ff */
[----:B---3--:R-:W-:Y:S05]  /*8db0*/  @!P0 BRA `(.L_x_172) ;  /* 0xfffffffc00f08947 */ /* 0x008fea000383ffff */
[----:B------:R-:W-:Y:S05]  /*8dc0*/  BRA `(.L_x_173) ;  /* 0xffffffbc00b07947 */ /* 0x000fea000383ffff */
.L_x_83:
[----:B--2---:R2:W4:Y:S02]  /*8dd0*/  SYNCS.PHASECHK.TRANS64.TRYWAIT P0, [R0+URZ+0x90], R3 ;  /* 0x00009003000075a7 */ /* 0x00452400080011ff */
[----:B----4-:R-:W-:Y:S05]  /*8de0*/  @!P0 NANOSLEEP.SYNCS 0x989680 ;  /* 0x009896800000895d */ /* 0x010fea0003900000 */
[----:B------:R-:W4:Y:S02]  /*8df0*/  @!P0 SYNCS.PHASECHK.TRANS64 P0, [R0+URZ+0x90], R3 ;  /* 0x00009003000085a7 */ /* 0x000f2400080010ff */
[----:B----4-:R-:W-:Y:S05]  /*8e00*/  @!P0 BRA `(.L_x_83) ;  /* 0xfffffffc00f08947 */ /* 0x010fea000383ffff */
[----:B------:R-:W-:Y:S05]  /*8e10*/  BRA `(.L_x_174) ;  /* 0xffffffc000787947 */ /* 0x000fea000383ffff */
.L_x_94:
[----:B-1----:R-:W-:Y:S04]  /*8e20*/  MOV R0, UR48 ;  /* 0x0000003000007c02 */ /* 0x002fe80008000f00 */
[----:B------:R1:W3:Y:S03]  /*8e30*/  SYNCS.PHASECHK.TRANS64.TRYWAIT P1, [R0+URZ+0x40], R5 ;  /* 0x00004005000075a7 */ /* 0x0002e600080211ff */
[----:B---3--:R-:W-:Y:S05]  /*8e40*/  @!P1 NANOSLEEP.SYNCS 0x989680 ;  /* 0x009896800000995d */ /* 0x008fea0003900000 */
[----:B------:R-:W3:Y:S02]  /*8e50*/  @!P1 SYNCS.PHASECHK.TRANS64 P1, [R0+URZ+0x40], R5 ;  /* 0x00004005000095a7 */ /* 0x000ee400080210ff */
[----:B---3--:R-:W-:Y:S05]  /*8e60*/  @!P1 BRA `(.L_x_94) ;  /* 0xfffffffc00ec9947 */ /* 0x008fea000383ffff */
[----:B------:R-:W-:Y:S05]  /*8e70*/  BRA `(.L_x_93) ;  /* 0xffffffcc00847947 */ /* 0x000fea000383ffff */
.L_x_96:
[----:B-1----:R1:W4:Y:S02]  /*8e80*/  SYNCS.PHASECHK.TRANS64.TRYWAIT P0, [R88+URZ+0xb0], R3 ;  /* 0x0000b003580075a7 */ /* 0x00232400080011ff */
[----:B----4-:R-:W-:Y:S05]  /*8e90*/  @!P0 NANOSLEEP.SYNCS 0x989680 ;  /* 0x009896800000895d */ /* 0x010fea0003900000 */
[----:B------:R-:W4:Y:S02]  /*8ea0*/  @!P0 SYNCS.PHASECHK.TRANS64 P0, [R88+URZ+0xb0], R3 ;  /* 0x0000b003580085a7 */ /* 0x000f2400080010ff */
[----:B----4-:R-:W-:Y:S05]  /*8eb0*/  @!P0 BRA `(.L_x_96) ;  /* 0xfffffffc00f08947 */ /* 0x010fea000383ffff */
[----:B------:R-:W-:Y:S05]  /*8ec0*/  BRA `(.L_x_95) ;  /* 0xffffffcc00ac7947 */ /* 0x000fea000383ffff */
.L_x_105:
[----:B-1----:R1:W2:Y:S02]  /*8ed0*/  SYNCS.PHASECHK.TRANS64.TRYWAIT P0, [R3+URZ+0x40], R0 ;  /* 0x00004000030075a7 */ /* 0x0022a400080011ff */
[----:B--2---:R-:W-:Y:S05]  /*8ee0*/  @!P0 NANOSLEEP.SYNCS 0x989680 ;  /* 0x009896800000895d */ /* 0x004fea0003900000 */
[----:B------:R-:W2:Y:S02]  /*8ef0*/  @!P0 SYNCS.PHASECHK.TRANS64 P0, [R3+URZ+0x40], R0 ;  /* 0x00004000030085a7 */ /* 0x000ea400080010ff */
[----:B--2---:R-:W-:Y:S05]  /*8f00*/  @!P0 BRA `(.L_x_105) ;  /* 0xfffffffc00f08947 */ /* 0x004fea000383ffff */
[----:B------:R-:W-:Y:S05]  /*8f10*/  BRA `(.L_x_104) ;  /* 0xffffffd400c87947 */ /* 0x000fea000383ffff */
.L_x_113:
[----:B-1----:R1:W2:Y:S02]  /*8f20*/  SYNCS.PHASECHK.TRANS64.TRYWAIT P0, [R92+URZ+0x40], R5 ;  /* 0x000040055c0075a7 */ /* 0x0022a400080011ff */
[----:B--2---:R-:W-:Y:S05]  /*8f30*/  @!P0 NANOSLEEP.SYNCS 0x989680 ;  /* 0x009896800000895d */ /* 0x004fea0003900000 */
[----:B------:R-:W2:Y:S02]  /*8f40*/  @!P0 SYNCS.PHASECHK.TRANS64 P0, [R92+URZ+0x40], R5 ;  /* 0x000040055c0085a7 */ /* 0x000ea400080010ff */
[----:B--2---:R-:W-:Y:S05]  /*8f50*/  @!P0 BRA `(.L_x_113) ;  /* 0xfffffffc00f08947 */ /* 0x004fea000383ffff */
[----:B------:R-:W-:Y:S05]  /*8f60*/  BRA `(.L_x_112) ;  /* 0xffffffe000087947 */ /* 0x000fea000383ffff */
.L_x_121:
[----:B-1----:R1:W2:Y:S02]  /*8f70*/  SYNCS.PHASECHK.TRANS64.TRYWAIT P0, [R92+URZ+0x40], R5 ;  /* 0x000040055c0075a7 */ /* 0x0022a400080011ff */
[----:B--2---:R-:W-:Y:S05]  /*8f80*/  @!P0 NANOSLEEP.SYNCS 0x989680 ;  /* 0x009896800000895d */ /* 0x004fea0003900000 */
[----:B------:R-:W2:Y:S02]  /*8f90*/  @!P0 SYNCS.PHASECHK.TRANS64 P0, [R92+URZ+0x40], R5 ;  /* 0x000040055c0085a7 */ /* 0x000ea400080010ff */
[----:B--2---:R-:W-:Y:S05]  /*8fa0*/  @!P0 BRA `(.L_x_121) ;  /* 0xfffffffc00f08947 */ /* 0x004fea000383ffff */
[----:B------:R-:W-:Y:S05]  /*8fb0*/  BRA `(.L_x_120) ;  /* 0xffffffe800487947 */ /* 0x000fea000383ffff */
        .weak           $__internal_0_$__cuda_sm10x_tcgen05_guardrail_trap_col_being_dealloced_not_returned_by_alloc
        .type           $__internal_0_$__cuda_sm10x_tcgen05_guardrail_trap_col_being_dealloced_not_returned_by_alloc,@function
        .size           $__internal_0_$__cuda_sm10x_tcgen05_guardrail_trap_col_being_dealloced_not_returned_by_alloc,($__internal_1_$__cuda_sm10x_tcgen05_guardrail_trap_phase_invalid_during_alloc - $__internal_0_$__cuda_sm10x_tcgen05_guardrail_trap_col_being_dealloced_not_returned_by_alloc)
$__internal_0_$__cuda_sm10x_tcgen05_guardrail_trap_col_being_dealloced_not_returned_by_alloc:
[----:B------:R-:W-:Y:S05]  /*8fc0*/  BPT.TRAP 0x1 ;  /* 0x000000040000795c */ /* 0x000fea0000300000 */
[----:B------:R-:W-:-:S04]  /*8fd0*/  HFMA2 R3, -RZ, RZ, 0, 0 ;  /* 0x00000000ff037431 */ /* 0x000fc800000001ff */
[----:B------:R-:W-:Y:S05]  /*8fe0*/  RET.REL.NODEC R2 `(_ZN7cutlass13device_kernelINS_4gemm6kernel13GemmUniversalIN4cute5tupleIJiiiiEEENS1_10collective13CollectiveMmaINS1_35MainloopSm100TmaUmmaWarpSpecializedILi4ELi2ELi4ENS5_IJNS4_1CILi1EEESB_SB_EEEEENS5_IJNSA_ILi128EEENSA_ILi64EEESF_EEENS_10tfloat32_tENS5_IJlSB_lEEESH_SI_NS4_8TiledMMAINS4_8MMA_AtomIJNS4_17SM100_MMA_TF32_SSISH_SH_fLi128ELi64ELNS4_4UMMA5MajorE0ELSN_0ELNSM_7ScaleInE0ELSO_0EEEEEENS4_6LayoutISC_NS5_IJNSA_ILi0EEESS_SS_EEEEENS5_IJNS4_10UnderscoreESV_SV_EEEEENS4_13SM90_TMA_LOADENS4_14ComposedLayoutINS4_7SwizzleILi3ELi4ELi3EEENS4_18smem_ptr_flag_bitsILi32EEENSR_INS5_IJNSA_ILi8EEENSA_ILi32EEEEEENS5_IJS15_SB_EEEEEEEvNS4_8identityESY_S19_vS1A_EENS_8epilogue10collective18CollectiveEpilogueINS1C_23Sm100TmaWarpSpecializedILi4ELi2ELi16ELb1ELb0EEEJSG_NS5_IJNSR_ISE_SB_EENSR_INSA_ILi16EEESB_EEEEESH_SI_SH_SI_NS1C_6fusion15FusionCallbacksIS1G_NS1L_17LinearCombinationISH_fSH_fLNS_15FloatRoundStyleE2EEESG_S1K_JEEENS4_5SM1004TMEM4LOAD26SM100_TMEM_LOAD_32dp32b16xESY_NSZ_INS10_ILi2ELi4ELi3EEES13_NSR_INS5_IJS14_S1I_EEENS5_IJS1I_SB_EEEEEEENS4_39AutoVectorizingCopyWithAssumedAlignmentILi128EEENS4_14SM90_TMA_STOREES1Z_S21_S21_EEEvvEEEEvNT_6ParamsE) ;  /* 0xffffff7002047950 */ /* 0x000fea0003c3ffff */
        .weak           $__internal_1_$__cuda_sm10x_tcgen05_guardrail_trap_phase_invalid_during_alloc
        .type           $__internal_1_$__cuda_sm10x_tcgen05_guardrail_trap_phase_invalid_during_alloc,@function
        .size           $__internal_1_$__cuda_sm10x_tcgen05_guardrail_trap_phase_invalid_during_alloc,($__internal_2_$__cuda_sm10x_tcgen05_guardrail_trap_unallocated_columns_being_dealloced - $__internal_1_$__cuda_sm10x_tcgen05_guardrail_trap_phase_invalid_during_alloc)
$__internal_1_$__cuda_sm10x_tcgen05_guardrail_trap_phase_invalid_during_alloc:
[----:B------:R-:W-:Y:S05]  /*8ff0*/  BPT.TRAP 0x1 ;  /* 0x000000040000795c */ /* 0x000fea0000300000 */
[----:B------:R-:W-:-:S04]  /*9000*/  MOV R3, 0x0 ;  /* 0x0000000000037802 */ /* 0x000fc80000000f00 */
[----:B------:R-:W-:Y:S05]  /*9010*/  RET.REL.NODEC R2 `(_ZN7cutlass13device_kernelINS_4gemm6kernel13GemmUniversalIN4cute5tupleIJiiiiEEENS1_10collective13CollectiveMmaINS1_35MainloopSm100TmaUmmaWarpSpecializedILi4ELi2ELi4ENS5_IJNS4_1CILi1EEESB_SB_EEEEENS5_IJNSA_ILi128EEENSA_ILi64EEESF_EEENS_10tfloat32_tENS5_IJlSB_lEEESH_SI_NS4_8TiledMMAINS4_8MMA_AtomIJNS4_17SM100_MMA_TF32_SSISH_SH_fLi128ELi64ELNS4_4UMMA5MajorE0ELSN_0ELNSM_7ScaleInE0ELSO_0EEEEEENS4_6LayoutISC_NS5_IJNSA_ILi0EEESS_SS_EEEEENS5_IJNS4_10UnderscoreESV_SV_EEEEENS4_13SM90_TMA_LOADENS4_14ComposedLayoutINS4_7SwizzleILi3ELi4ELi3EEENS4_18smem_ptr_flag_bitsILi32EEENSR_INS5_IJNSA_ILi8EEENSA_ILi32EEEEEENS5_IJS15_SB_EEEEEEEvNS4_8identityESY_S19_vS1A_EENS_8epilogue10collective18CollectiveEpilogueINS1C_23Sm100TmaWarpSpecializedILi4ELi2ELi16ELb1ELb0EEEJSG_NS5_IJNSR_ISE_SB_EENSR_INSA_ILi16EEESB_EEEEESH_SI_SH_SI_NS1C_6fusion15FusionCallbacksIS1G_NS1L_17LinearCombinationISH_fSH_fLNS_15FloatRoundStyleE2EEESG_S1K_JEEENS4_5SM1004TMEM4LOAD26SM100_TMEM_LOAD_32dp32b16xESY_NSZ_INS10_ILi2ELi4ELi3EEES13_NSR_INS5_IJS14_S1I_EEENS5_IJS1I_SB_EEEEEEENS4_39AutoVectorizingCopyWithAssumedAlignmentILi128EEENS4_14SM90_TMA_STOREES1Z_S21_S21_EEEvvEEEEvNT_6ParamsE) ;  /* 0xffffff6c02f87950 */ /* 0x000fea0003c3ffff */
        .weak           $__internal_2_$__cuda_sm10x_tcgen05_guardrail_trap_unallocated_columns_being_dealloced
        .type           $__internal_2_$__cuda_sm10x_tcgen05_guardrail_trap_unallocated_columns_being_dealloced,@function
        .size           $__internal_2_$__cuda_sm10x_tcgen05_guardrail_trap_unallocated_columns_being_dealloced,(.L_x_176 - $__internal_2_$__cuda_sm10x_tcgen05_guardrail_trap_unallocated_columns_being_dealloced)
$__internal_2_$__cuda_sm10x_tcgen05_guardrail_trap_unallocated_columns_being_dealloced:
[----:B------:R-:W-:Y:S05]  /*9020*/  BPT.TRAP 0x1 ;  /* 0x000000040000795c */ /* 0x000fea0000300000 */
[----:B------:R-:W-:-:S04]  /*9030*/  HFMA2 R3, -RZ, RZ, 0, 0 ;  /* 0x00000000ff037431 */ /* 0x000fc800000001ff */
[----:B------:R-:W-:Y:S05]  /*9040*/  RET.REL.NODEC R2 `(_ZN7cutlass13device_kernelINS_4gemm6kernel13GemmUniversalIN4cute5tupleIJiiiiEEENS1_10collective13CollectiveMmaINS1_35MainloopSm100TmaUmmaWarpSpecializedILi4ELi2ELi4ENS5_IJNS4_1CILi1EEESB_SB_EEEEENS5_IJNSA_ILi128EEENSA_ILi64EEESF_EEENS_10tfloat32_tENS5_IJlSB_lEEESH_SI_NS4_8TiledMMAINS4_8MMA_AtomIJNS4_17SM100_MMA_TF32_SSISH_SH_fLi128ELi64ELNS4_4UMMA5MajorE0ELSN_0ELNSM_7ScaleInE0ELSO_0EEEEEENS4_6LayoutISC_NS5_IJNSA_ILi0EEESS_SS_EEEEENS5_IJNS4_10UnderscoreESV_SV_EEEEENS4_13SM90_TMA_LOADENS4_14ComposedLayoutINS4_7SwizzleILi3ELi4ELi3EEENS4_18smem_ptr_flag_bitsILi32EEENSR_INS5_IJNSA_ILi8EEENSA_ILi32EEEEEENS5_IJS15_SB_EEEEEEEvNS4_8identityESY_S19_vS1A_EENS_8epilogue10collective18CollectiveEpilogueINS1C_23Sm100TmaWarpSpecializedILi4ELi2ELi16ELb1ELb0EEEJSG_NS5_IJNSR_ISE_SB_EENSR_INSA_ILi16EEESB_EEEEESH_SI_SH_SI_NS1C_6fusion15FusionCallbacksIS1G_NS1L_17LinearCombinationISH_fSH_fLNS_15FloatRoundStyleE2EEESG_S1K_JEEENS4_5SM1004TMEM4LOAD26SM100_TMEM_LOAD_32dp32b16xESY_NSZ_INS10_ILi2ELi4ELi3EEES13_NSR_INS5_IJS14_S1I_EEENS5_IJS1I_SB_EEEEEEENS4_39AutoVectorizingCopyWithAssumedAlignmentILi128EEENS4_14SM90_TMA_STOREES1Z_S21_S21_EEEvvEEEEvNT_6ParamsE) ;  /* 0xffffff6c02ec7950 */ /* 0x000fea0003c3ffff */
.L_x_175:
[----:B------:R-:W-:-:S00]  /*9050*/  BRA `(.L_x_175) ;  /* 0xfffffffc00fc7947 */ /* 0x000fc0000383ffff */
[----:B------:R-:W-:-:S00]  /*9060*/  NOP ;  /* 0x0000000000007918 */ /* 0x000fc00000000000 */
        /* <DEDUP_REMOVED lines=9> */
.L_x_176:


//--------------------- .nv.global.init           --------------------------
	.section	.nv.global.init,"aw",@progbits
.nv.global.init:
	.type		$str$27,@object
	.size		$str$27,($str$28 - $str$27)
$str$27:
        /*0000*/ 	.byte	0x28, 0x61, 0x64, 0x64, 0x72, 0x65, 0x73, 0x73, 0x20, 0x26, 0x20, 0x6d, 0x61, 0x73, 0x6b, 0x29
        /*0010*/ 	.byte	0x20, 0x3d, 0x3d, 0x20, 0x30, 0x00
	.type		$str$28,@object
	.size		$str$28,($str$26 - $str$28)
$str$28:
        /*0016*/ 	.byte	0x2f, 0x74, 0x6d, 0x70, 0x2f, 0x63, 0x75, 0x74, 0x6c, 0x61, 0x73, 0x73, 0x5f, 0x73, 0x77, 0x65
        /*0026*/ 	.byte	0x65, 0x70, 0x5f, 0x73, 0x72, 0x63, 0x2f, 0x69, 0x6e, 0x63, 0x6c, 0x75, 0x64, 0x65, 0x2f, 0x63
        /*0036*/ 	.byte	0x75, 0x74, 0x65, 0x2f, 0x70, 0x6f, 0x69, 0x6e, 0x74, 0x65, 0x72, 0x5f, 0x66, 0x6c, 0x61, 0x67
        /*0046*/ 	.byte	0x67, 0x65, 0x64, 0x2e, 0x68, 0x70, 0x70, 0x00
	.type		$str$26,@object
	.size		$str$26,($str$25 - $str$26)
$str$26:
        /*004e*/ 	.byte	0x2f, 0x74, 0x6d, 0x70, 0x2f, 0x63, 0x75, 0x74, 0x6c, 0x61, 0x73, 0x73, 0x5f, 0x73, 0x77, 0x65
        /*005e*/ 	.byte	0x65, 0x70, 0x5f, 0x73, 0x72, 0x63, 0x2f, 0x69, 0x6e, 0x63, 0x6c, 0x75, 0x64, 0x65, 0x2f, 0x63
        /*006e*/ 	.byte	0x75, 0x74, 0x65, 0x2f, 0x61, 0x74, 0x6f, 0x6d, 0x2f, 0x63, 0x6f, 0x70, 0x79, 0x5f, 0x74, 0x72
        /*007e*/ 	.byte	0x61, 0x69, 0x74, 0x73, 0x5f, 0x73, 0x6d, 0x31, 0x30, 0x30, 0x2e, 0x68, 0x70, 0x70, 0x00
	.type		$str$25,@object
	.size		$str$25,(__unnamed_1 - $str$25)
$str$25:
        /*008d*/ 	.byte	0x28, 0x28, 0x75, 0x69, 0x6e, 0x74, 0x33, 0x32, 0x5f, 0x74, 0x28, 0x74, 0x68, 0x72, 0x65, 0x61
        /*009d*/ 	.byte	0x64, 0x49, 0x64, 0x78, 0x2e, 0x78, 0x29, 0x20, 0x2f, 0x20, 0x33, 0x32, 0x29, 0x20, 0x25, 0x20
        /*00ad*/ 	.byte	0x34, 0x29, 0x20, 0x3d, 0x3d, 0x20, 0x28, 0x28, 0x28, 0x74, 0x6d, 0x65, 0x6d, 0x5f, 0x61, 0x64
        /*00bd*/ 	.byte	0x64, 0x72, 0x20, 0x3e, 0x3e, 0x20, 0x31, 0x36, 0x29, 0x20, 0x2f, 0x20, 0x33, 0x32, 0x29, 0x20
        /*00cd*/ 	.byte	0x25, 0x20, 0x34, 0x29, 0x00
	.type		__unnamed_1,@object
	.size		__unnamed_1,(__unnamed_2 - __unnamed_1)
__unnamed_1:
        /*00d2*/ 	.byte	0x61, 0x75, 0x74, 0x6f, 0x20, 0x63, 0x75, 0x74, 0x65, 0x3a, 0x3a, 0x61, 0x73, 0x5f, 0x70, 0x6f
        /* <DEDUP_REMOVED lines=24> */
        /*0262*/ 	.byte	0x32, 0x30, 0x34, 0x38, 0x3e, 0x3e, 0x3e, 0x3e, 0x5d, 0x00
	.type		__unnamed_2,@object
	.size		__unnamed_2,(.L_2 - __unnamed_2)
__unnamed_2:
        /* <DEDUP_REMOVED lines=42> */
        /*050c*/ 	.byte	0x3e, 0x5d, 0x00
.L_2:


//--------------------- .nv.shared._ZN7cutlass13device_kernelINS_4gemm6kernel13GemmUniversalIN4cute5tupleIJiiiiEEENS1_10collective13CollectiveMmaINS1_35MainloopSm100TmaUmmaWarpSpecializedILi4ELi2ELi4ENS5_IJNS4_1CILi1EEESB_SB_EEEEENS5_IJNSA_ILi128EEENSA_ILi64EEESF_EEENS_10tfloat32_tENS5_IJlSB_lEEESH_SI_NS4_8TiledMMAINS4_8MMA_AtomIJNS4_17SM100_MMA_TF32_SSISH_SH_fLi128ELi64ELNS4_4UMMA5MajorE0ELSN_0ELNSM_7ScaleInE0ELSO_0EEEEEENS4_6LayoutISC_NS5_IJNSA_ILi0EEESS_SS_EEEEENS5_IJNS4_10UnderscoreESV_SV_EEEEENS4_13SM90_TMA_LOADENS4_14ComposedLayoutINS4_7SwizzleILi3ELi4ELi3EEENS4_18smem_ptr_flag_bitsILi32EEENSR_INS5_IJNSA_ILi8EEENSA_ILi32EEEEEENS5_IJS15_SB_EEEEEEEvNS4_8identityESY_S19_vS1A_EENS_8epilogue10collective18CollectiveEpilogueINS1C_23Sm100TmaWarpSpecializedILi4ELi2ELi16ELb1ELb0EEEJSG_NS5_IJNSR_ISE_SB_EENSR_INSA_ILi16EEESB_EEEEESH_SI_SH_SI_NS1C_6fusion15FusionCallbacksIS1G_NS1L_17LinearCombinationISH_fSH_fLNS_15FloatRoundStyleE2EEESG_S1K_JEEENS4_5SM1004TMEM4LOAD26SM100_TMEM_LOAD_32dp32b16xESY_NSZ_INS10_ILi2ELi4ELi3EEES13_NSR_INS5_IJS14_S1I_EEENS5_IJS1I_SB_EEEEEEENS4_39AutoVectorizingCopyWithAssumedAlignmentILi128EEENS4_14SM90_TMA_STOREES1Z_S21_S21_EEEvvEEEEvNT_6ParamsE --------------------------
	.section	.nv.shared._ZN7cutlass13device_kernelINS_4gemm6kernel13GemmUniversalIN4cute5tupleIJiiiiEEENS1_10collective13CollectiveMmaINS1_35MainloopSm100TmaUmmaWarpSpecializedILi4ELi2ELi4ENS5_IJNS4_1CILi1EEESB_SB_EEEEENS5_IJNSA_ILi128EEENSA_ILi64EEESF_EEENS_10tfloat32_tENS5_IJlSB_lEEESH_SI_NS4_8TiledMMAINS4_8MMA_AtomIJNS4_17SM100_MMA_TF32_SSISH_SH_fLi128ELi64ELNS4_4UMMA5MajorE0ELSN_0ELNSM_7ScaleInE0ELSO_0EEEEEENS4_6LayoutISC_NS5_IJNSA_ILi0EEESS_SS_EEEEENS5_IJNS4_10UnderscoreESV_SV_EEEEENS4_13SM90_TMA_LOADENS4_14ComposedLayoutINS4_7SwizzleILi3ELi4ELi3EEENS4_18smem_ptr_flag_bitsILi32EEENSR_INS5_IJNSA_ILi8EEENSA_ILi32EEEEEENS5_IJS15_SB_EEEEEEEvNS4_8identityESY_S19_vS1A_EENS_8epilogue10collective18CollectiveEpilogueINS1C_23Sm100TmaWarpSpecializedILi4ELi2ELi16ELb1ELb0EEEJSG_NS5_IJNSR_ISE_SB_EENSR_INSA_ILi16EEESB_EEEEESH_SI_SH_SI_NS1C_6fusion15FusionCallbacksIS1G_NS1L_17LinearCombinationISH_fSH_fLNS_15FloatRoundStyleE2EEESG_S1K_JEEENS4_5SM1004TMEM4LOAD26SM100_TMEM_LOAD_32dp32b16xESY_NSZ_INS10_ILi2ELi4ELi3EEES13_NSR_INS5_IJS14_S1I_EEENS5_IJS1I_SB_EEEEEEENS4_39AutoVectorizingCopyWithAssumedAlignmentILi128EEENS4_14SM90_TMA_STOREES1Z_S21_S21_EEEvvEEEEvNT_6ParamsE,"aw",@nobits
	.sectionflags	@""
	.align	16
	.zero		1024


//--------------------- .nv.shared.reserved.0     --------------------------
	.section	.nv.shared.reserved.0,"aw",@nobits
	.weak		__nv_reservedSMEM_offset_0_alias
	.size		__nv_reservedSMEM_offset_0_alias, 0, 64
	.other		__nv_reservedSMEM_offset_0_alias,@"STO_CUDA_RESERVED_SHARED STV_DEFAULT"
__nv_reservedSMEM_offset_0_alias:
	.zero		0
.nv.shared.reserved.0:
	.zero		64
	.weak		__nv_reservedSMEM_tcgen05_partition
	.type		__nv_reservedSMEM_tcgen05_partition,@object
	.size		__nv_reservedSMEM_tcgen05_partition,(.L_0 - __nv_reservedSMEM_tcgen05_partition)
__nv_reservedSMEM_tcgen05_partition:
	.zero		32
.L_0:


//--------------------- .nv.global                --------------------------
	.section	.nv.global,"aw",@nobits
.nv.global:
	.type		_ZN40_INTERNAL_1c78aefa_4_k_cu_38e987d1_196294cute1_E,@object
	.size		_ZN40_INTERNAL_1c78aefa_4_k_cu_38e987d1_196294cute1_E,(_ZN40_INTERNAL_1c78aefa_4_k_cu_38e987d1_196294cuda3std3__45__cpo6cbeginE - _ZN40_INTERNAL_1c78aefa_4_k_cu_38e987d1_196294cute1_E)
_ZN40_INTERNAL_1c78aefa_4_k_cu_38e987d1_196294cute1_E:
	.zero		1
	.type		_ZN40_INTERNAL_1c78aefa_4_k_cu_38e987d1_196294cuda3std3__45__cpo6cbeginE,@object
	.size		_ZN40_INTERNAL_1c78aefa_4_k_cu_38e987d1_196294cuda3std3__45__cpo6cbeginE,(_ZN40_INTERNAL_1c78aefa_4_k_cu_38e987d1_196294cuda3std3__48in_placeE - _ZN40_INTERNAL_1c78aefa_4_k_cu_38e987d1_196294cuda3std3__45__cpo6cbeginE)
_ZN40_INTERNAL_1c78aefa_4_k_cu_38e987d1_196294cuda3std3__45__cpo6cbeginE:
	.zero		1
	.type		_ZN40_INTERNAL_1c78aefa_4_k_cu_38e987d1_196294cuda3std3__48in_placeE,@object
	.size		_ZN40_INTERNAL_1c78aefa_4_k_cu_38e987d1_196294cuda3std3__48in_placeE,(_ZN40_INTERNAL_1c78aefa_4_k_cu_38e987d1_196294cuda3std6ranges3__45__cpo9iter_moveE - _ZN40_INTERNAL_1c78aefa_4_k_cu_38e987d1_196294cuda3std3__48in_placeE)
_ZN40_INTERNAL_1c78aefa_4_k_cu_38e987d1_196294cuda3std3__48in_placeE:
	.zero		1
	.type		_ZN40_INTERNAL_1c78aefa_4_k_cu_38e987d1_196294cuda3std6ranges3__45__cpo9iter_moveE,@object
	.size		_ZN40_INTERNAL_1c78aefa_4_k_cu_38e987d1_196294cuda3std6ranges3__45__cpo9iter_moveE,(_ZN40_INTERNAL_1c78aefa_4_k_cu_38e987d1_196294cuda3std3__45__cpo5beginE - _ZN40_INTERNAL_1c78aefa_4_k_cu_38e987d1_196294cuda3std6ranges3__45__cpo9iter_moveE)
_ZN40_INTERNAL_1c78aefa_4_k_cu_38e987d1_196294cuda3std6ranges3__45__cpo9iter_moveE:
	.zero		1
	.type		_ZN40_INTERNAL_1c78aefa_4_k_cu_38e987d1_196294cuda3std3__45__cpo5beginE,@object
	.size		_ZN40_INTERNAL_1c78aefa_4_k_cu_38e987d1_196294cuda3std3__45__cpo5beginE,(_ZN40_INTERNAL_1c78aefa_4_k_cu_38e987d1_196294cuda3std3__442_GLOBAL__N__1c78aefa_4_k_cu_38e987d1_196296ignoreE - _ZN40_INTERNAL_1c78aefa_4_k_cu_38e987d1_196294cuda3std3__45__cpo5beginE)
_ZN40_INTERNAL_1c78aefa_4_k_cu_38e987d1_196294cuda3std3__45__cpo5beginE:
	.zero		1
	.type		_ZN40_INTERNAL_1c78aefa_4_k_cu_38e987d1_196294cuda3std3__442_GLOBAL__N__1c78aefa_4_k_cu_38e987d1_196296ignoreE,@object
	.size		_ZN40_INTERNAL_1c78aefa_4_k_cu_38e987d1_196294cuda3std3__442_GLOBAL__N__1c78aefa_4_k_cu_38e987d1_196296ignoreE,(_ZN40_INTERNAL_1c78aefa_4_k_cu_38e987d1_196294cute7productE - _ZN40_INTERNAL_1c78aefa_4_k_cu_38e987d1_196294cuda3std3__442_GLOBAL__N__1c78aefa_4_k_cu_38e987d1_196296ignoreE)
_ZN40_INTERNAL_1c78aefa_4_k_cu_38e987d1_196294cuda3std3__442_GLOBAL__N__1c78aefa_4_k_cu_38e987d1_196296ignoreE:
	.zero		1
	.type		_ZN40_INTERNAL_1c78aefa_4_k_cu_38e987d1_196294cute7productE,@object
	.size		_ZN40_INTERNAL_1c78aefa_4_k_cu_38e987d1_196294cute7productE,(_ZN40_INTERNAL_1c78aefa_4_k_cu_38e987d1_196294cuda3std3__45__cpo3endE - _ZN40_INTERNAL_1c78aefa_4_k_cu_38e987d1_196294cute7productE)
_ZN40_INTERNAL_1c78aefa_4_k_cu_38e987d1_196294cute7productE:
	.zero		1
	.type		_ZN40_INTERNAL_1c78aefa_4_k_cu_38e987d1_196294cuda3std3__45__cpo3endE,@object
	.size		_ZN40_INTERNAL_1c78aefa_4_k_cu_38e987d1_196294cuda3std3__45__cpo3endE,(_ZN40_INTERNAL_1c78aefa_4_k_cu_38e987d1_196294cuda3std3__419piecewise_constructE - _ZN40_INTERNAL_1c78aefa_4_k_cu_38e987d1_196294cuda3std3__45__cpo3endE)
_ZN40_INTERNAL_1c78aefa_4_k_cu_38e987d1_196294cuda3std3__45__cpo3endE:
	.zero		1
	.type		_ZN40_INTERNAL_1c78aefa_4_k_cu_38e987d1_196294cuda3std3__419piecewise_constructE,@object
	.size		_ZN40_INTERNAL_1c78aefa_4_k_cu_38e987d1_196294cuda3std3__419piecewise_constructE,(_ZN40_INTERNAL_1c78aefa_4_k_cu_38e987d1_196294cuda3std3__45__cpo4cendE - _ZN40_INTERNAL_1c78aefa_4_k_cu_38e987d1_196294cuda3std3__419piecewise_constructE)
_ZN40_INTERNAL_1c78aefa_4_k_cu_38e987d1_196294cuda3std3__419piecewise_constructE:
	.zero		1
	.type		_ZN40_INTERNAL_1c78aefa_4_k_cu_38e987d1_196294cuda3std3__45__cpo4cendE,@object
	.size		_ZN40_INTERNAL_1c78aefa_4_k_cu_38e987d1_196294cuda3std3__45__cpo4cendE,(_ZN40_INTERNAL_1c78aefa_4_k_cu_38e987d1_196294cuda3std6ranges3__45__cpo4swapE - _ZN40_INTERNAL_1c78aefa_4_k_cu_38e987d1_196294cuda3std3__45__cpo4cendE)
_ZN40_INTERNAL_1c78aefa_4_k_cu_38e987d1_196294cuda3std3__45__cpo4cendE:
	.zero		1
	.type		_ZN40_INTERNAL_1c78aefa_4_k_cu_38e987d1_196294cuda3std6ranges3__45__cpo4swapE,@object
	.size		_ZN40_INTERNAL_1c78aefa_4_k_cu_38e987d1_196294cuda3std6ranges3__45__cpo4swapE,(.L_10 - _ZN40_INTERNAL_1c78aefa_4_k_cu_38e987d1_196294cuda3std6ranges3__45__cpo4swapE)
_ZN40_INTERNAL_1c78aefa_4_k_cu_38e987d1_196294cuda3std6ranges3__45__cpo4swapE:
	.zero		1
.L_10:


//--------------------- .nv.constant0._ZN7cutlass13device_kernelINS_4gemm6kernel13GemmUniversalIN4cute5tupleIJiiiiEEENS1_10collective13CollectiveMmaINS1_35MainloopSm100TmaUmmaWarpSpecializedILi4ELi2ELi4ENS5_IJNS4_1CILi1EEESB_SB_EEEEENS5_IJNSA_ILi128EEENSA_ILi64EEESF_EEENS_10tfloat32_tENS5_IJlSB_lEEESH_SI_NS4_8TiledMMAINS4_8MMA_AtomIJNS4_17SM100_MMA_TF32_SSISH_SH_fLi128ELi64ELNS4_4UMMA5MajorE0ELSN_0ELNSM_7ScaleInE0ELSO_0EEEEEENS4_6LayoutISC_NS5_IJNSA_ILi0EEESS_SS_EEEEENS5_IJNS4_10UnderscoreESV_SV_EEEEENS4_13SM90_TMA_LOADENS4_14ComposedLayoutINS4_7SwizzleILi3ELi4ELi3EEENS4_18smem_ptr_flag_bitsILi32EEENSR_INS5_IJNSA_ILi8EEENSA_ILi32EEEEEENS5_IJS15_SB_EEEEEEEvNS4_8identityESY_S19_vS1A_EENS_8epilogue10collective18CollectiveEpilogueINS1C_23Sm100TmaWarpSpecializedILi4ELi2ELi16ELb1ELb0EEEJSG_NS5_IJNSR_ISE_SB_EENSR_INSA_ILi16EEESB_EEEEESH_SI_SH_SI_NS1C_6fusion15FusionCallbacksIS1G_NS1L_17LinearCombinationISH_fSH_fLNS_15FloatRoundStyleE2EEESG_S1K_JEEENS4_5SM1004TMEM4LOAD26SM100_TMEM_LOAD_32dp32b16xESY_NSZ_INS10_ILi2ELi4ELi3EEES13_NSR_INS5_IJS14_S1I_EEENS5_IJS1I_SB_EEEEEEENS4_39AutoVectorizingCopyWithAssumedAlignmentILi128EEENS4_14SM90_TMA_STOREES1Z_S21_S21_EEEvvEEEEvNT_6ParamsE --------------------------
	.section	.nv.constant0._ZN7cutlass13device_kernelINS_4gemm6kernel13GemmUniversalIN4cute5tupleIJiiiiEEENS1_10collective13CollectiveMmaINS1_35MainloopSm100TmaUmmaWarpSpecializedILi4ELi2ELi4ENS5_IJNS4_1CILi1EEESB_SB_EEEEENS5_IJNSA_ILi128EEENSA_ILi64EEESF_EEENS_10tfloat32_tENS5_IJlSB_lEEESH_SI_NS4_8TiledMMAINS4_8MMA_AtomIJNS4_17SM100_MMA_TF32_SSISH_SH_fLi128ELi64ELNS4_4UMMA5MajorE0ELSN_0ELNSM_7ScaleInE0ELSO_0EEEEEENS4_6LayoutISC_NS5_IJNSA_ILi0EEESS_SS_EEEEENS5_IJNS4_10UnderscoreESV_SV_EEEEENS4_13SM90_TMA_LOADENS4_14ComposedLayoutINS4_7SwizzleILi3ELi4ELi3EEENS4_18smem_ptr_flag_bitsILi32EEENSR_INS5_IJNSA_ILi8EEENSA_ILi32EEEEEENS5_IJS15_SB_EEEEEEEvNS4_8identityESY_S19_vS1A_EENS_8epilogue10collective18CollectiveEpilogueINS1C_23Sm100TmaWarpSpecializedILi4ELi2ELi16ELb1ELb0EEEJSG_NS5_IJNSR_ISE_SB_EENSR_INSA_ILi16EEESB_EEEEESH_SI_SH_SI_NS1C_6fusion15FusionCallbacksIS1G_NS1L_17LinearCombinationISH_fSH_fLNS_15FloatRoundStyleE2EEESG_S1K_JEEENS4_5SM1004TMEM4LOAD26SM100_TMEM_LOAD_32dp32b16xESY_NSZ_INS10_ILi2ELi4ELi3EEES13_NSR_INS5_IJS14_S1I_EEENS5_IJS1I_SB_EEEEEEENS4_39AutoVectorizingCopyWithAssumedAlignmentILi128EEENS4_14SM90_TMA_STOREES1Z_S21_S21_EEEvvEEEEvNT_6ParamsE,"a",@progbits
	.sectionflags	@""
	.align	4
.nv.constant0._ZN7cutlass13device_kernelINS_4gemm6kernel13GemmUniversalIN4cute5tupleIJiiiiEEENS1_10collective13CollectiveMmaINS1_35MainloopSm100TmaUmmaWarpSpecializedILi4ELi2ELi4ENS5_IJNS4_1CILi1EEESB_SB_EEEEENS5_IJNSA_ILi128EEENSA_ILi64EEESF_EEENS_10tfloat32_tENS5_IJlSB_lEEESH_SI_NS4_8TiledMMAINS4_8MMA_AtomIJNS4_17SM100_MMA_TF32_SSISH_SH_fLi128ELi64ELNS4_4UMMA5MajorE0ELSN_0ELNSM_7ScaleInE0ELSO_0EEEEEENS4_6LayoutISC_NS5_IJNSA_ILi0EEESS_SS_EEEEENS5_IJNS4_10UnderscoreESV_SV_EEEEENS4_13SM90_TMA_LOADENS4_14ComposedLayoutINS4_7SwizzleILi3ELi4ELi3EEENS4_18smem_ptr_flag_bitsILi32EEENSR_INS5_IJNSA_ILi8EEENSA_ILi32EEEEEENS5_IJS15_SB_EEEEEEEvNS4_8identityESY_S19_vS1A_EENS_8epilogue10collective18CollectiveEpilogueINS1C_23Sm100TmaWarpSpecializedILi4ELi2ELi16ELb1ELb0EEEJSG_NS5_IJNSR_ISE_SB_EENSR_INSA_ILi16EEESB_EEEEESH_SI_SH_SI_NS1C_6fusion15FusionCallbacksIS1G_NS1L_17LinearCombinationISH_fSH_fLNS_15FloatRoundStyleE2EEESG_S1K_JEEENS4_5SM1004TMEM4LOAD26SM100_TMEM_LOAD_32dp32b16xESY_NSZ_INS10_ILi2ELi4ELi3EEES13_NSR_INS5_IJS14_S1I_EEENS5_IJS1I_SB_EEEEEEENS4_39AutoVectorizingCopyWithAssumedAlignmentILi128EEENS4_14SM90_TMA_STOREES1Z_S21_S21_EEEvvEEEEvNT_6ParamsE:
	.zero		2944


//--------------------- SYMBOLS --------------------------

	.type		.nv.reservedSmem.offset0,@object
	.size		.nv.reservedSmem.offset0,0x4
	.type		.nv.reservedSmem.cap,@object
	.size		.nv.reservedSmem.cap,0x4
	.type		__assertfail,@function
